//
// Generated by NVIDIA NVVM Compiler
//
// Compiler Build ID: CL-36424714
// Cuda compilation tools, release 13.0, V13.0.88
// Based on NVVM 20.0.0
//

.version 9.0
.target sm_100
.address_size 64

	// .globl	_Z15rlwe_add_kernelPlPKlS1_il
.const .align 8 .u64 d_const_q;
.const .align 8 .u64 d_const_n_inv;

.visible .entry _Z15rlwe_add_kernelPlPKlS1_il(
	.param .u64 .ptr .align 1 _Z15rlwe_add_kernelPlPKlS1_il_param_0,
	.param .u64 .ptr .align 1 _Z15rlwe_add_kernelPlPKlS1_il_param_1,
	.param .u64 .ptr .align 1 _Z15rlwe_add_kernelPlPKlS1_il_param_2,
	.param .u32 _Z15rlwe_add_kernelPlPKlS1_il_param_3,
	.param .u64 _Z15rlwe_add_kernelPlPKlS1_il_param_4
)
{
	.reg .pred 	%p<3>;
	.reg .b32 	%r<6>;
	.reg .b64 	%rd<17>;

	ld.param.u64 	%rd1, [_Z15rlwe_add_kernelPlPKlS1_il_param_0];
	ld.param.u64 	%rd2, [_Z15rlwe_add_kernelPlPKlS1_il_param_1];
	ld.param.u64 	%rd3, [_Z15rlwe_add_kernelPlPKlS1_il_param_2];
	ld.param.u32 	%r2, [_Z15rlwe_add_kernelPlPKlS1_il_param_3];
	ld.param.u64 	%rd4, [_Z15rlwe_add_kernelPlPKlS1_il_param_4];
	mov.u32 	%r3, %ctaid.x;
	mov.u32 	%r4, %ntid.x;
	mov.u32 	%r5, %tid.x;
	mad.lo.s32 	%r1, %r3, %r4, %r5;
	setp.ge.s32 	%p1, %r1, %r2;
	@%p1 bra 	$L__BB0_2;
	cvta.to.global.u64 	%rd5, %rd2;
	cvta.to.global.u64 	%rd6, %rd3;
	cvta.to.global.u64 	%rd7, %rd1;
	mul.wide.s32 	%rd8, %r1, 8;
	add.s64 	%rd9, %rd5, %rd8;
	ld.global.u64 	%rd10, [%rd9];
	add.s64 	%rd11, %rd6, %rd8;
	ld.global.u64 	%rd12, [%rd11];
	add.s64 	%rd13, %rd12, %rd10;
	setp.lt.s64 	%p2, %rd13, %rd4;
	selp.b64 	%rd14, 0, %rd4, %p2;
	sub.s64 	%rd15, %rd13, %rd14;
	add.s64 	%rd16, %rd7, %rd8;
	st.global.u64 	[%rd16], %rd15;
$L__BB0_2:
	ret;

}
	// .globl	_Z15rlwe_sub_kernelPlPKlS1_il
.visible .entry _Z15rlwe_sub_kernelPlPKlS1_il(
	.param .u64 .ptr .align 1 _Z15rlwe_sub_kernelPlPKlS1_il_param_0,
	.param .u64 .ptr .align 1 _Z15rlwe_sub_kernelPlPKlS1_il_param_1,
	.param .u64 .ptr .align 1 _Z15rlwe_sub_kernelPlPKlS1_il_param_2,
	.param .u32 _Z15rlwe_sub_kernelPlPKlS1_il_param_3,
	.param .u64 _Z15rlwe_sub_kernelPlPKlS1_il_param_4
)
{
	.reg .pred 	%p<2>;
	.reg .b32 	%r<6>;
	.reg .b64 	%rd<18>;

	ld.param.u64 	%rd1, [_Z15rlwe_sub_kernelPlPKlS1_il_param_0];
	ld.param.u64 	%rd2, [_Z15rlwe_sub_kernelPlPKlS1_il_param_1];
	ld.param.u64 	%rd3, [_Z15rlwe_sub_kernelPlPKlS1_il_param_2];
	ld.param.u32 	%r2, [_Z15rlwe_sub_kernelPlPKlS1_il_param_3];
	ld.param.u64 	%rd4, [_Z15rlwe_sub_kernelPlPKlS1_il_param_4];
	mov.u32 	%r3, %ctaid.x;
	mov.u32 	%r4, %ntid.x;
	mov.u32 	%r5, %tid.x;
	mad.lo.s32 	%r1, %r3, %r4, %r5;
	setp.ge.s32 	%p1, %r1, %r2;
	@%p1 bra 	$L__BB1_2;
	cvta.to.global.u64 	%rd5, %rd2;
	cvta.to.global.u64 	%rd6, %rd3;
	cvta.to.global.u64 	%rd7, %rd1;
	mul.wide.s32 	%rd8, %r1, 8;
	add.s64 	%rd9, %rd5, %rd8;
	ld.global.u64 	%rd10, [%rd9];
	add.s64 	%rd11, %rd6, %rd8;
	ld.global.u64 	%rd12, [%rd11];
	sub.s64 	%rd13, %rd10, %rd12;
	shr.s64 	%rd14, %rd13, 63;
	and.b64  	%rd15, %rd14, %rd4;
	add.s64 	%rd16, %rd15, %rd13;
	add.s64 	%rd17, %rd7, %rd8;
	st.global.u64 	[%rd17], %rd16;
$L__BB1_2:
	ret;

}
	// .globl	_Z21rlwe_mul_plain_kernelPlPKllil
.visible .entry _Z21rlwe_mul_plain_kernelPlPKllil(
	.param .u64 .ptr .align 1 _Z21rlwe_mul_plain_kernelPlPKllil_param_0,
	.param .u64 .ptr .align 1 _Z21rlwe_mul_plain_kernelPlPKllil_param_1,
	.param .u64 _Z21rlwe_mul_plain_kernelPlPKllil_param_2,
	.param .u32 _Z21rlwe_mul_plain_kernelPlPKllil_param_3,
	.param .u64 _Z21rlwe_mul_plain_kernelPlPKllil_param_4
)
{
	.reg .pred 	%p<22>;
	.reg .b16 	%rs<4>;
	.reg .b32 	%r<314>;
	.reg .b32 	%f<3>;
	.reg .b64 	%rd<34>;

	ld.param.u32 	%r61, [_Z21rlwe_mul_plain_kernelPlPKllil_param_3];
	ld.param.u64 	%rd6, [_Z21rlwe_mul_plain_kernelPlPKllil_param_4];
	mov.u32 	%r62, %ctaid.x;
	mov.u32 	%r63, %ntid.x;
	mov.u32 	%r64, %tid.x;
	mad.lo.s32 	%r1, %r62, %r63, %r64;
	setp.ge.s32 	%p3, %r1, %r61;
	@%p3 bra 	$L__BB2_12;
	ld.param.u64 	%rd33, [_Z21rlwe_mul_plain_kernelPlPKllil_param_2];
	ld.param.u64 	%rd32, [_Z21rlwe_mul_plain_kernelPlPKllil_param_1];
	cvta.to.global.u64 	%rd7, %rd32;
	mul.wide.s32 	%rd8, %r1, 8;
	add.s64 	%rd9, %rd7, %rd8;
	ld.global.u64 	%rd10, [%rd9];
	mul.lo.s64 	%rd1, %rd10, %rd33;
	mul.hi.s64 	%rd2, %rd10, %rd33;
	cvt.u32.u64 	%r67, %rd1;
	{ .reg .b32 tmp; mov.b64 {tmp, %r70}, %rd1; }
	cvt.u32.u64 	%r73, %rd2;
	{ .reg .b32 tmp; mov.b64 {tmp, %r76}, %rd2; }
	cvt.u32.u64 	%r79, %rd6;
	{ .reg .b32 tmp; mov.b64 {tmp, %r82}, %rd6; }
	shr.s64 	%rd11, %rd6, 63;
	cvt.u32.u64 	%r88, %rd11;
	mov.b32 	%r294, 0;
	// begin inline asm
	sub.cc.u32 %r65,%r294,%r67;
	// end inline asm
	// begin inline asm
	subc.cc.u32 %r68,%r294,%r70;
	// end inline asm
	// begin inline asm
	subc.cc.u32 %r71,%r294,%r73;
	// end inline asm
	// begin inline asm
	subc.u32 %r74,%r294,%r76;
	// end inline asm
	setp.lt.s64 	%p4, %rd2, 0;
	selp.b32 	%r129, %r65, %r67, %p4;
	selp.b32 	%r130, %r68, %r70, %p4;
	selp.b32 	%r131, %r71, %r73, %p4;
	selp.b32 	%r132, %r74, %r76, %p4;
	// begin inline asm
	sub.cc.u32 %r77,%r294,%r79;
	// end inline asm
	// begin inline asm
	subc.cc.u32 %r80,%r294,%r82;
	// end inline asm
	// begin inline asm
	subc.cc.u32 %r83,%r294,%r88;
	// end inline asm
	// begin inline asm
	subc.u32 %r86,%r294,%r88;
	// end inline asm
	setp.lt.s64 	%p5, %rd6, 0;
	selp.b32 	%r133, %r77, %r79, %p5;
	selp.b32 	%r134, %r80, %r82, %p5;
	and.b32  	%r135, %r88, %r83;
	and.b32  	%r136, %r88, %r86;
	or.b32  	%r137, %r136, %r135;
	setp.eq.s32 	%p6, %r137, 0;
	selp.b32 	%r138, %r134, %r136, %p6;
	selp.b32 	%r139, %r133, %r135, %p6;
	selp.b32 	%r140, 0, %r134, %p6;
	selp.b32 	%r141, 0, %r133, %p6;
	selp.b32 	%r142, 64, 0, %p6;
	setp.eq.s32 	%p7, %r138, 0;
	selp.b32 	%r143, %r139, %r138, %p7;
	selp.b32 	%r144, %r140, %r139, %p7;
	selp.b32 	%r145, %r141, %r140, %p7;
	selp.b32 	%r146, 0, %r141, %p7;
	selp.b32 	%r147, 32, 0, %p7;
	or.b32  	%r148, %r147, %r142;
	clz.b32 	%r2, %r143;
	add.s32 	%r3, %r148, %r2;
	shf.l.wrap.b32 	%r124, %r144, %r143, %r2;
	shf.l.wrap.b32 	%r121, %r145, %r144, %r2;
	shf.l.wrap.b32 	%r6, %r146, %r145, %r2;
	and.b32  	%r149, %r2, 31;
	shl.b32 	%r7, %r146, %r149;
	shl.b32 	%r299, %r129, %r149;
	shf.l.wrap.b32 	%r298, %r129, %r130, %r2;
	shf.l.wrap.b32 	%r297, %r130, %r131, %r2;
	shf.l.wrap.b32 	%r296, %r131, %r132, %r2;
	shf.l.wrap.b32 	%r295, %r132, %r294, %r2;
	neg.s32 	%r150, %r124;
	cvt.u64.u32 	%rd12, %r150;
	shl.b64 	%rd13, %rd12, 32;
	cvt.u64.u32 	%rd14, %r121;
	mov.b32 	%r151, 17185;
	mov.b32 	%r152, 63;
	prmt.b32 	%r153, %r124, %r152, %r151;
	mov.b32 	%f1, %r153;
	rcp.approx.f32 	%f2, %f1;
	mov.b32 	%r154, %f2;
	shl.b32 	%r155, %r154, 9;
	add.s32 	%r90, %r155, -512;
	mul.hi.u32 	%r156, %r90, %r121;
	cvt.u64.u32 	%rd15, %r156;
	mul.wide.u32 	%rd16, %r124, %r90;
	add.s64 	%rd17, %rd15, %rd14;
	add.s64 	%rd18, %rd17, %rd16;
	sub.s64 	%rd19, %rd13, %rd18;
	cvt.u32.u64 	%r106, %rd19;
	{ .reg .b32 tmp; mov.b64 {tmp, %r109}, %rd19; }
	setp.gt.s64 	%p8, %rd19, -1;
	selp.b32 	%r115, %r90, 0, %p8;
	shr.u64 	%rd20, %rd19, 63;
	cvt.u32.u64 	%r157, %rd20;
	xor.b32  	%r118, %r157, 1;
	mov.b32 	%r92, -2147483648;
	// begin inline asm
	mad.hi.cc.u32 %r89,%r90,%r106,%r92;
	// end inline asm
	// begin inline asm
	addc.u32 %r93,%r294,%r294;
	// end inline asm
	// begin inline asm
	mad.lo.cc.u32 %r96,%r90,%r109,%r89;
	// end inline asm
	// begin inline asm
	madc.hi.u32 %r100,%r90,%r109,%r93;
	// end inline asm
	// begin inline asm
	add.cc.u32 %r104,%r96,%r106;
	// end inline asm
	// begin inline asm
	addc.cc.u32 %r107,%r100,%r109;
	// end inline asm
	// begin inline asm
	addc.u32 %r110,%r294,%r294;
	// end inline asm
	// begin inline asm
	add.cc.u32 %r113,%r107,%r115;
	// end inline asm
	// begin inline asm
	addc.u32 %r116,%r110,%r118;
	// end inline asm
	setp.eq.s32 	%p9, %r116, 2;
	selp.b32 	%r158, -1, %r113, %p9;
	mul.hi.u32 	%r159, %r158, %r121;
	cvt.u64.u32 	%rd21, %r159;
	mul.wide.u32 	%rd22, %r158, %r124;
	add.s64 	%rd23, %rd22, %rd21;
	cvt.u32.u64 	%r120, %rd23;
	{ .reg .b32 tmp; mov.b64 {tmp, %r123}, %rd23; }
	// begin inline asm
	add.cc.u32 %r119,%r120,%r121;
	// end inline asm
	// begin inline asm
	addc.cc.u32 %r122,%r123,%r124;
	// end inline asm
	// begin inline asm
	addc.u32 %r125,%r294,%r294;
	// end inline asm
	setp.eq.s32 	%p10, %r125, 0;
	min.u32 	%r160, %r158, -2;
	add.s32 	%r161, %r160, 1;
	selp.b32 	%r13, %r161, %r158, %p10;
$L__BB2_2:
	.pragma "nounroll";
	// begin inline asm
	sub.cc.u32 %r162,%r297,%r121;
	// end inline asm
	// begin inline asm
	subc.cc.u32 %r165,%r296,%r124;
	// end inline asm
	mov.b32 	%r170, -2;
	// begin inline asm
	subc.u32 %r168,%r295,%r170;
	// end inline asm
	// begin inline asm
	mad.hi.u32 %r171,%r295,%r13,%r168;
	// end inline asm
	setp.lt.u32 	%p12, %r171, %r295;
	selp.b32 	%r304, -1, %r171, %p12;
	mov.b32 	%r202, 0;
	// begin inline asm
	mad.lo.cc.u32 %r175,%r304,%r121,%r202;
	// end inline asm
	// begin inline asm
	madc.hi.u32 %r179,%r304,%r121,%r202;
	// end inline asm
	// begin inline asm
	mad.lo.cc.u32 %r183,%r304,%r124,%r179;
	// end inline asm
	// begin inline asm
	madc.hi.u32 %r187,%r304,%r124,%r202;
	// end inline asm
	// begin inline asm
	sub.cc.u32 %r305,%r297,%r175;
	// end inline asm
	// begin inline asm
	subc.cc.u32 %r306,%r296,%r183;
	// end inline asm
	// begin inline asm
	subc.cc.u32 %r307,%r295,%r187;
	// end inline asm
	// begin inline asm
	addc.u32 %r200,%r202,%r202;
	// end inline asm
	setp.ne.s32 	%p13, %r200, 0;
	mov.pred 	%p21, 0;
	@%p13 bra 	$L__BB2_4;
	// begin inline asm
	add.cc.u32 %r305,%r305,%r121;
	// end inline asm
	// begin inline asm
	addc.cc.u32 %r306,%r306,%r124;
	// end inline asm
	mov.b32 	%r214, 0;
	// begin inline asm
	addc.cc.u32 %r307,%r307,%r214;
	// end inline asm
	// begin inline asm
	addc.u32 %r212,%r214,%r214;
	// end inline asm
	add.s32 	%r304, %r304, -1;
	setp.eq.s32 	%p21, %r212, 0;
$L__BB2_4:
	not.pred 	%p14, %p21;
	@%p14 bra 	$L__BB2_6;
	// begin inline asm
	add.cc.u32 %r305,%r305,%r121;
	// end inline asm
	// begin inline asm
	addc.cc.u32 %r306,%r306,%r124;
	// end inline asm
	mov.b32 	%r223, 0;
	// begin inline asm
	addc.u32 %r307,%r307,%r223;
	// end inline asm
	add.s32 	%r304, %r304, -1;
$L__BB2_6:
	mov.b32 	%r257, 0;
	// begin inline asm
	mad.lo.cc.u32 %r224,%r304,%r7,%r257;
	// end inline asm
	// begin inline asm
	madc.hi.u32 %r228,%r304,%r7,%r257;
	// end inline asm
	// begin inline asm
	mad.lo.cc.u32 %r232,%r304,%r6,%r228;
	// end inline asm
	// begin inline asm
	madc.hi.u32 %r236,%r304,%r6,%r257;
	// end inline asm
	// begin inline asm
	sub.cc.u32 %r308,%r299,%r224;
	// end inline asm
	// begin inline asm
	subc.cc.u32 %r297,%r298,%r232;
	// end inline asm
	// begin inline asm
	subc.cc.u32 %r296,%r305,%r236;
	// end inline asm
	// begin inline asm
	subc.cc.u32 %r295,%r306,%r257;
	// end inline asm
	// begin inline asm
	subc.cc.u32 %r252,%r307,%r257;
	// end inline asm
	// begin inline asm
	subc.u32 %r255,%r257,%r257;
	// end inline asm
	setp.ne.s32 	%p15, %r255, -1;
	@%p15 bra 	$L__BB2_8;
	// begin inline asm
	add.cc.u32 %r308,%r308,%r7;
	// end inline asm
	// begin inline asm
	addc.cc.u32 %r297,%r297,%r6;
	// end inline asm
	// begin inline asm
	addc.cc.u32 %r296,%r296,%r121;
	// end inline asm
	// begin inline asm
	addc.u32 %r295,%r295,%r124;
	// end inline asm
$L__BB2_8:
	add.s32 	%r294, %r294, 32;
	setp.le.u32 	%p16, %r294, %r3;
	mov.b32 	%r299, 0;
	mov.u32 	%r298, %r308;
	@%p16 bra 	$L__BB2_2;
	shf.r.wrap.b32 	%r271, %r308, %r297, %r2;
	shf.r.wrap.b32 	%r272, %r297, %r296, %r2;
	shf.r.wrap.b32 	%r273, %r296, %r295, %r2;
	mov.b32 	%r274, 0;
	shf.r.wrap.b32 	%r275, %r295, %r274, %r2;
	cvt.u16.u32 	%rs1, %r3;
	and.b16  	%rs2, %rs1, 32;
	setp.eq.s16 	%p17, %rs2, 0;
	selp.b32 	%r276, %r271, %r272, %p17;
	selp.b32 	%r277, %r272, %r273, %p17;
	selp.b32 	%r278, %r273, %r275, %p17;
	selp.b32 	%r279, %r275, 0, %p17;
	and.b16  	%rs3, %rs1, 64;
	setp.eq.s16 	%p18, %rs3, 0;
	selp.b32 	%r312, %r276, %r278, %p18;
	selp.b32 	%r313, %r277, %r279, %p18;
	selp.b32 	%r55, %r278, 0, %p18;
	selp.b32 	%r56, %r279, 0, %p18;
	setp.gt.s64 	%p19, %rd2, -1;
	@%p19 bra 	$L__BB2_11;
	mov.b32 	%r290, 0;
	// begin inline asm
	sub.cc.u32 %r312,%r290,%r312;
	// end inline asm
	// begin inline asm
	subc.cc.u32 %r313,%r290,%r313;
	// end inline asm
	// begin inline asm
	subc.cc.u32 %r286,%r290,%r55;
	// end inline asm
	// begin inline asm
	subc.u32 %r289,%r290,%r56;
	// end inline asm
$L__BB2_11:
	ld.param.u64 	%rd31, [_Z21rlwe_mul_plain_kernelPlPKllil_param_0];
	setp.eq.s32 	%p20, %r3, 128;
	selp.b32 	%r292, -1, %r313, %p20;
	selp.b32 	%r293, -1, %r312, %p20;
	cvt.u64.u32 	%rd24, %r292;
	shl.b64 	%rd25, %rd24, 32;
	cvt.u64.u32 	%rd26, %r293;
	or.b64  	%rd27, %rd25, %rd26;
	cvta.to.global.u64 	%rd28, %rd31;
	add.s64 	%rd30, %rd28, %rd8;
	st.global.u64 	[%rd30], %rd27;
$L__BB2_12:
	ret;

}
	// .globl	_Z21rlwe_add_batch_kernelPlPKlS1_iil
.visible .entry _Z21rlwe_add_batch_kernelPlPKlS1_iil(
	.param .u64 .ptr .align 1 _Z21rlwe_add_batch_kernelPlPKlS1_iil_param_0,
	.param .u64 .ptr .align 1 _Z21rlwe_add_batch_kernelPlPKlS1_iil_param_1,
	.param .u64 .ptr .align 1 _Z21rlwe_add_batch_kernelPlPKlS1_iil_param_2,
	.param .u32 _Z21rlwe_add_batch_kernelPlPKlS1_iil_param_3,
	.param .u32 _Z21rlwe_add_batch_kernelPlPKlS1_iil_param_4,
	.param .u64 _Z21rlwe_add_batch_kernelPlPKlS1_iil_param_5
)
{
	.reg .pred 	%p<3>;
	.reg .b32 	%r<8>;
	.reg .b64 	%rd<17>;

	ld.param.u64 	%rd1, [_Z21rlwe_add_batch_kernelPlPKlS1_iil_param_0];
	ld.param.u64 	%rd2, [_Z21rlwe_add_batch_kernelPlPKlS1_iil_param_1];
	ld.param.u64 	%rd3, [_Z21rlwe_add_batch_kernelPlPKlS1_iil_param_2];
	ld.param.u32 	%r2, [_Z21rlwe_add_batch_kernelPlPKlS1_iil_param_3];
	ld.param.u32 	%r3, [_Z21rlwe_add_batch_kernelPlPKlS1_iil_param_4];
	ld.param.u64 	%rd4, [_Z21rlwe_add_batch_kernelPlPKlS1_iil_param_5];
	mov.u32 	%r4, %ctaid.x;
	mov.u32 	%r5, %ntid.x;
	mov.u32 	%r6, %tid.x;
	mad.lo.s32 	%r1, %r4, %r5, %r6;
	mul.lo.s32 	%r7, %r3, %r2;
	setp.ge.s32 	%p1, %r1, %r7;
	@%p1 bra 	$L__BB3_2;
	cvta.to.global.u64 	%rd5, %rd2;
	cvta.to.global.u64 	%rd6, %rd3;
	cvta.to.global.u64 	%rd7, %rd1;
	mul.wide.s32 	%rd8, %r1, 8;
	add.s64 	%rd9, %rd5, %rd8;
	ld.global.u64 	%rd10, [%rd9];
	add.s64 	%rd11, %rd6, %rd8;
	ld.global.u64 	%rd12, [%rd11];
	add.s64 	%rd13, %rd12, %rd10;
	setp.lt.s64 	%p2, %rd13, %rd4;
	selp.b64 	%rd14, 0, %rd4, %p2;
	sub.s64 	%rd15, %rd13, %rd14;
	add.s64 	%rd16, %rd7, %rd8;
	st.global.u64 	[%rd16], %rd15;
$L__BB3_2:
	ret;

}
	// .globl	_Z18ntt_forward_kernelPlilPKli
.visible .entry _Z18ntt_forward_kernelPlilPKli(
	.param .u64 .ptr .align 1 _Z18ntt_forward_kernelPlilPKli_param_0,
	.param .u32 _Z18ntt_forward_kernelPlilPKli_param_1,
	.param .u64 _Z18ntt_forward_kernelPlilPKli_param_2,
	.param .u64 .ptr .align 1 _Z18ntt_forward_kernelPlilPKli_param_3,
	.param .u32 _Z18ntt_forward_kernelPlilPKli_param_4
)
{
	.reg .pred 	%p<23>;
	.reg .b16 	%rs<4>;
	.reg .b32 	%r<330>;
	.reg .b32 	%f<3>;
	.reg .b64 	%rd<45>;

	ld.param.u32 	%r61, [_Z18ntt_forward_kernelPlilPKli_param_1];
	mov.u32 	%r63, %ctaid.x;
	mov.u32 	%r64, %ntid.x;
	mov.u32 	%r65, %tid.x;
	mad.lo.s32 	%r1, %r63, %r64, %r65;
	shr.u32 	%r66, %r61, 31;
	add.s32 	%r67, %r61, %r66;
	shr.s32 	%r68, %r67, 1;
	setp.ge.s32 	%p3, %r1, %r68;
	@%p3 bra 	$L__BB4_12;
	ld.param.u32 	%r309, [_Z18ntt_forward_kernelPlilPKli_param_4];
	ld.param.u64 	%rd44, [_Z18ntt_forward_kernelPlilPKli_param_3];
	ld.param.u64 	%rd42, [_Z18ntt_forward_kernelPlilPKli_param_2];
	ld.param.u32 	%r308, [_Z18ntt_forward_kernelPlilPKli_param_1];
	ld.param.u64 	%rd41, [_Z18ntt_forward_kernelPlilPKli_param_0];
	cvta.to.global.u64 	%rd8, %rd44;
	cvta.to.global.u64 	%rd9, %rd41;
	mov.b32 	%r133, 1;
	shl.b32 	%r134, %r133, %r309;
	mov.b32 	%r135, 2;
	shl.b32 	%r136, %r135, %r309;
	div.s32 	%r137, %r1, %r134;
	mul.lo.s32 	%r138, %r137, %r134;
	sub.s32 	%r139, %r1, %r138;
	mad.lo.s32 	%r140, %r137, %r136, %r139;
	div.s32 	%r141, %r308, %r136;
	mul.lo.s32 	%r142, %r141, %r139;
	mul.wide.s32 	%rd10, %r142, 8;
	add.s64 	%rd11, %rd8, %rd10;
	ld.global.u64 	%rd12, [%rd11];
	mul.wide.s32 	%rd13, %r140, 8;
	add.s64 	%rd1, %rd9, %rd13;
	mul.wide.s32 	%rd14, %r134, 8;
	add.s64 	%rd2, %rd1, %rd14;
	ld.global.u64 	%rd15, [%rd2];
	mul.lo.s64 	%rd3, %rd15, %rd12;
	mul.hi.s64 	%rd4, %rd15, %rd12;
	cvt.u32.u64 	%r71, %rd3;
	{ .reg .b32 tmp; mov.b64 {tmp, %r74}, %rd3; }
	cvt.u32.u64 	%r77, %rd4;
	{ .reg .b32 tmp; mov.b64 {tmp, %r80}, %rd4; }
	cvt.u32.u64 	%r83, %rd42;
	{ .reg .b32 tmp; mov.b64 {tmp, %r86}, %rd42; }
	shr.s64 	%rd16, %rd42, 63;
	cvt.u32.u64 	%r92, %rd16;
	mov.b32 	%r310, 0;
	// begin inline asm
	sub.cc.u32 %r69,%r310,%r71;
	// end inline asm
	// begin inline asm
	subc.cc.u32 %r72,%r310,%r74;
	// end inline asm
	// begin inline asm
	subc.cc.u32 %r75,%r310,%r77;
	// end inline asm
	// begin inline asm
	subc.u32 %r78,%r310,%r80;
	// end inline asm
	setp.lt.s64 	%p4, %rd4, 0;
	selp.b32 	%r143, %r69, %r71, %p4;
	selp.b32 	%r144, %r72, %r74, %p4;
	selp.b32 	%r145, %r75, %r77, %p4;
	selp.b32 	%r146, %r78, %r80, %p4;
	// begin inline asm
	sub.cc.u32 %r81,%r310,%r83;
	// end inline asm
	// begin inline asm
	subc.cc.u32 %r84,%r310,%r86;
	// end inline asm
	// begin inline asm
	subc.cc.u32 %r87,%r310,%r92;
	// end inline asm
	// begin inline asm
	subc.u32 %r90,%r310,%r92;
	// end inline asm
	setp.lt.s64 	%p5, %rd42, 0;
	selp.b32 	%r147, %r81, %r83, %p5;
	selp.b32 	%r148, %r84, %r86, %p5;
	and.b32  	%r149, %r92, %r87;
	and.b32  	%r150, %r92, %r90;
	or.b32  	%r151, %r150, %r149;
	setp.eq.s32 	%p6, %r151, 0;
	selp.b32 	%r152, %r148, %r150, %p6;
	selp.b32 	%r153, %r147, %r149, %p6;
	selp.b32 	%r154, 0, %r148, %p6;
	selp.b32 	%r155, 0, %r147, %p6;
	selp.b32 	%r156, 64, 0, %p6;
	setp.eq.s32 	%p7, %r152, 0;
	selp.b32 	%r157, %r153, %r152, %p7;
	selp.b32 	%r158, %r154, %r153, %p7;
	selp.b32 	%r159, %r155, %r154, %p7;
	selp.b32 	%r160, 0, %r155, %p7;
	selp.b32 	%r161, 32, 0, %p7;
	or.b32  	%r162, %r161, %r156;
	clz.b32 	%r2, %r157;
	add.s32 	%r3, %r162, %r2;
	shf.l.wrap.b32 	%r128, %r158, %r157, %r2;
	shf.l.wrap.b32 	%r125, %r159, %r158, %r2;
	shf.l.wrap.b32 	%r6, %r160, %r159, %r2;
	and.b32  	%r163, %r2, 31;
	shl.b32 	%r7, %r160, %r163;
	shl.b32 	%r315, %r143, %r163;
	shf.l.wrap.b32 	%r314, %r143, %r144, %r2;
	shf.l.wrap.b32 	%r313, %r144, %r145, %r2;
	shf.l.wrap.b32 	%r312, %r145, %r146, %r2;
	shf.l.wrap.b32 	%r311, %r146, %r310, %r2;
	neg.s32 	%r164, %r128;
	cvt.u64.u32 	%rd17, %r164;
	shl.b64 	%rd18, %rd17, 32;
	cvt.u64.u32 	%rd19, %r125;
	mov.b32 	%r165, 17185;
	mov.b32 	%r166, 63;
	prmt.b32 	%r167, %r128, %r166, %r165;
	mov.b32 	%f1, %r167;
	rcp.approx.f32 	%f2, %f1;
	mov.b32 	%r168, %f2;
	shl.b32 	%r169, %r168, 9;
	add.s32 	%r94, %r169, -512;
	mul.hi.u32 	%r170, %r94, %r125;
	cvt.u64.u32 	%rd20, %r170;
	mul.wide.u32 	%rd21, %r128, %r94;
	add.s64 	%rd22, %rd20, %rd19;
	add.s64 	%rd23, %rd22, %rd21;
	sub.s64 	%rd24, %rd18, %rd23;
	cvt.u32.u64 	%r110, %rd24;
	{ .reg .b32 tmp; mov.b64 {tmp, %r113}, %rd24; }
	setp.gt.s64 	%p8, %rd24, -1;
	selp.b32 	%r119, %r94, 0, %p8;
	shr.u64 	%rd25, %rd24, 63;
	cvt.u32.u64 	%r171, %rd25;
	xor.b32  	%r122, %r171, 1;
	mov.b32 	%r96, -2147483648;
	// begin inline asm
	mad.hi.cc.u32 %r93,%r94,%r110,%r96;
	// end inline asm
	// begin inline asm
	addc.u32 %r97,%r310,%r310;
	// end inline asm
	// begin inline asm
	mad.lo.cc.u32 %r100,%r94,%r113,%r93;
	// end inline asm
	// begin inline asm
	madc.hi.u32 %r104,%r94,%r113,%r97;
	// end inline asm
	// begin inline asm
	add.cc.u32 %r108,%r100,%r110;
	// end inline asm
	// begin inline asm
	addc.cc.u32 %r111,%r104,%r113;
	// end inline asm
	// begin inline asm
	addc.u32 %r114,%r310,%r310;
	// end inline asm
	// begin inline asm
	add.cc.u32 %r117,%r111,%r119;
	// end inline asm
	// begin inline asm
	addc.u32 %r120,%r114,%r122;
	// end inline asm
	setp.eq.s32 	%p9, %r120, 2;
	selp.b32 	%r172, -1, %r117, %p9;
	mul.hi.u32 	%r173, %r172, %r125;
	cvt.u64.u32 	%rd26, %r173;
	mul.wide.u32 	%rd27, %r172, %r128;
	add.s64 	%rd28, %rd27, %rd26;
	cvt.u32.u64 	%r124, %rd28;
	{ .reg .b32 tmp; mov.b64 {tmp, %r127}, %rd28; }
	// begin inline asm
	add.cc.u32 %r123,%r124,%r125;
	// end inline asm
	// begin inline asm
	addc.cc.u32 %r126,%r127,%r128;
	// end inline asm
	// begin inline asm
	addc.u32 %r129,%r310,%r310;
	// end inline asm
	setp.eq.s32 	%p10, %r129, 0;
	min.u32 	%r174, %r172, -2;
	add.s32 	%r175, %r174, 1;
	selp.b32 	%r13, %r175, %r172, %p10;
$L__BB4_2:
	.pragma "nounroll";
	// begin inline asm
	sub.cc.u32 %r176,%r313,%r125;
	// end inline asm
	// begin inline asm
	subc.cc.u32 %r179,%r312,%r128;
	// end inline asm
	mov.b32 	%r184, -2;
	// begin inline asm
	subc.u32 %r182,%r311,%r184;
	// end inline asm
	// begin inline asm
	mad.hi.u32 %r185,%r311,%r13,%r182;
	// end inline asm
	setp.lt.u32 	%p12, %r185, %r311;
	selp.b32 	%r320, -1, %r185, %p12;
	mov.b32 	%r216, 0;
	// begin inline asm
	mad.lo.cc.u32 %r189,%r320,%r125,%r216;
	// end inline asm
	// begin inline asm
	madc.hi.u32 %r193,%r320,%r125,%r216;
	// end inline asm
	// begin inline asm
	mad.lo.cc.u32 %r197,%r320,%r128,%r193;
	// end inline asm
	// begin inline asm
	madc.hi.u32 %r201,%r320,%r128,%r216;
	// end inline asm
	// begin inline asm
	sub.cc.u32 %r321,%r313,%r189;
	// end inline asm
	// begin inline asm
	subc.cc.u32 %r322,%r312,%r197;
	// end inline asm
	// begin inline asm
	subc.cc.u32 %r323,%r311,%r201;
	// end inline asm
	// begin inline asm
	addc.u32 %r214,%r216,%r216;
	// end inline asm
	setp.ne.s32 	%p13, %r214, 0;
	mov.pred 	%p22, 0;
	@%p13 bra 	$L__BB4_4;
	// begin inline asm
	add.cc.u32 %r321,%r321,%r125;
	// end inline asm
	// begin inline asm
	addc.cc.u32 %r322,%r322,%r128;
	// end inline asm
	mov.b32 	%r228, 0;
	// begin inline asm
	addc.cc.u32 %r323,%r323,%r228;
	// end inline asm
	// begin inline asm
	addc.u32 %r226,%r228,%r228;
	// end inline asm
	add.s32 	%r320, %r320, -1;
	setp.eq.s32 	%p22, %r226, 0;
$L__BB4_4:
	not.pred 	%p14, %p22;
	@%p14 bra 	$L__BB4_6;
	// begin inline asm
	add.cc.u32 %r321,%r321,%r125;
	// end inline asm
	// begin inline asm
	addc.cc.u32 %r322,%r322,%r128;
	// end inline asm
	mov.b32 	%r237, 0;
	// begin inline asm
	addc.u32 %r323,%r323,%r237;
	// end inline asm
	add.s32 	%r320, %r320, -1;
$L__BB4_6:
	mov.b32 	%r271, 0;
	// begin inline asm
	mad.lo.cc.u32 %r238,%r320,%r7,%r271;
	// end inline asm
	// begin inline asm
	madc.hi.u32 %r242,%r320,%r7,%r271;
	// end inline asm
	// begin inline asm
	mad.lo.cc.u32 %r246,%r320,%r6,%r242;
	// end inline asm
	// begin inline asm
	madc.hi.u32 %r250,%r320,%r6,%r271;
	// end inline asm
	// begin inline asm
	sub.cc.u32 %r324,%r315,%r238;
	// end inline asm
	// begin inline asm
	subc.cc.u32 %r313,%r314,%r246;
	// end inline asm
	// begin inline asm
	subc.cc.u32 %r312,%r321,%r250;
	// end inline asm
	// begin inline asm
	subc.cc.u32 %r311,%r322,%r271;
	// end inline asm
	// begin inline asm
	subc.cc.u32 %r266,%r323,%r271;
	// end inline asm
	// begin inline asm
	subc.u32 %r269,%r271,%r271;
	// end inline asm
	setp.ne.s32 	%p15, %r269, -1;
	@%p15 bra 	$L__BB4_8;
	// begin inline asm
	add.cc.u32 %r324,%r324,%r7;
	// end inline asm
	// begin inline asm
	addc.cc.u32 %r313,%r313,%r6;
	// end inline asm
	// begin inline asm
	addc.cc.u32 %r312,%r312,%r125;
	// end inline asm
	// begin inline asm
	addc.u32 %r311,%r311,%r128;
	// end inline asm
$L__BB4_8:
	add.s32 	%r310, %r310, 32;
	setp.le.u32 	%p16, %r310, %r3;
	mov.b32 	%r315, 0;
	mov.u32 	%r314, %r324;
	@%p16 bra 	$L__BB4_2;
	shf.r.wrap.b32 	%r285, %r324, %r313, %r2;
	shf.r.wrap.b32 	%r286, %r313, %r312, %r2;
	shf.r.wrap.b32 	%r287, %r312, %r311, %r2;
	mov.b32 	%r288, 0;
	shf.r.wrap.b32 	%r289, %r311, %r288, %r2;
	cvt.u16.u32 	%rs1, %r3;
	and.b16  	%rs2, %rs1, 32;
	setp.eq.s16 	%p17, %rs2, 0;
	selp.b32 	%r290, %r285, %r286, %p17;
	selp.b32 	%r291, %r286, %r287, %p17;
	selp.b32 	%r292, %r287, %r289, %p17;
	selp.b32 	%r293, %r289, 0, %p17;
	and.b16  	%rs3, %rs1, 64;
	setp.eq.s16 	%p18, %rs3, 0;
	selp.b32 	%r328, %r290, %r292, %p18;
	selp.b32 	%r329, %r291, %r293, %p18;
	selp.b32 	%r55, %r292, 0, %p18;
	selp.b32 	%r56, %r293, 0, %p18;
	setp.gt.s64 	%p19, %rd4, -1;
	@%p19 bra 	$L__BB4_11;
	mov.b32 	%r304, 0;
	// begin inline asm
	sub.cc.u32 %r328,%r304,%r328;
	// end inline asm
	// begin inline asm
	subc.cc.u32 %r329,%r304,%r329;
	// end inline asm
	// begin inline asm
	subc.cc.u32 %r300,%r304,%r55;
	// end inline asm
	// begin inline asm
	subc.u32 %r303,%r304,%r56;
	// end inline asm
$L__BB4_11:
	ld.param.u64 	%rd43, [_Z18ntt_forward_kernelPlilPKli_param_2];
	setp.eq.s32 	%p20, %r3, 128;
	selp.b32 	%r306, -1, %r329, %p20;
	selp.b32 	%r307, -1, %r328, %p20;
	cvt.u64.u32 	%rd29, %r306;
	shl.b64 	%rd30, %rd29, 32;
	cvt.u64.u32 	%rd31, %r307;
	or.b64  	%rd32, %rd30, %rd31;
	ld.global.u64 	%rd33, [%rd1];
	sub.s64 	%rd34, %rd33, %rd32;
	shr.s64 	%rd35, %rd34, 63;
	and.b64  	%rd36, %rd35, %rd43;
	add.s64 	%rd37, %rd36, %rd34;
	st.global.u64 	[%rd2], %rd37;
	add.s64 	%rd38, %rd32, %rd33;
	setp.lt.s64 	%p21, %rd38, %rd43;
	selp.b64 	%rd39, 0, %rd43, %p21;
	sub.s64 	%rd40, %rd38, %rd39;
	st.global.u64 	[%rd1], %rd40;
$L__BB4_12:
	ret;

}
	// .globl	_Z18ntt_inverse_kernelPlilPKli
.visible .entry _Z18ntt_inverse_kernelPlilPKli(
	.param .u64 .ptr .align 1 _Z18ntt_inverse_kernelPlilPKli_param_0,
	.param .u32 _Z18ntt_inverse_kernelPlilPKli_param_1,
	.param .u64 _Z18ntt_inverse_kernelPlilPKli_param_2,
	.param .u64 .ptr .align 1 _Z18ntt_inverse_kernelPlilPKli_param_3,
	.param .u32 _Z18ntt_inverse_kernelPlilPKli_param_4
)
{
	.reg .pred 	%p<26>;
	.reg .b16 	%rs<4>;
	.reg .b32 	%r<333>;
	.reg .b32 	%f<30>;
	.reg .b64 	%rd<44>;

	ld.param.u32 	%r61, [_Z18ntt_inverse_kernelPlilPKli_param_1];
	ld.param.u32 	%r62, [_Z18ntt_inverse_kernelPlilPKli_param_4];
	mov.u32 	%r63, %ctaid.x;
	mov.u32 	%r64, %ntid.x;
	mov.u32 	%r65, %tid.x;
	mad.lo.s32 	%r1, %r63, %r64, %r65;
	shr.u32 	%r66, %r61, 31;
	add.s32 	%r67, %r61, %r66;
	shr.s32 	%r68, %r67, 1;
	setp.ge.s32 	%p3, %r1, %r68;
	@%p3 bra 	$L__BB5_12;
	ld.param.u64 	%rd43, [_Z18ntt_inverse_kernelPlilPKli_param_3];
	ld.param.u64 	%rd42, [_Z18ntt_inverse_kernelPlilPKli_param_2];
	ld.param.u64 	%rd41, [_Z18ntt_inverse_kernelPlilPKli_param_0];
	cvt.rn.f32.s32 	%f1, %r61;
	setp.lt.s32 	%p4, %r61, 1;
	mul.f32 	%f2, %f1, 0f4B000000;
	selp.f32 	%f3, %f2, %f1, %p4;
	mov.b32 	%r133, %f3;
	add.s32 	%r134, %r133, -1060439283;
	and.b32  	%r135, %r134, -8388608;
	sub.s32 	%r136, %r133, %r135;
	mov.b32 	%f4, %r136;
	add.f32 	%f5, %f4, 0fBF800000;
	cvta.to.global.u64 	%rd7, %rd43;
	cvta.to.global.u64 	%rd8, %rd41;
	cvt.rn.f32.s32 	%f6, %r62;
	fma.rn.f32 	%f7, %f3, 0f7F800000, 0f7F800000;
	setp.gt.u32 	%p5, %r133, 2139095039;
	fma.rn.f32 	%f8, %f5, 0f3DC6B27F, 0fBE2C7F30;
	fma.rn.f32 	%f9, %f8, %f5, 0f3E2FCF2A;
	fma.rn.f32 	%f10, %f9, %f5, 0fBE374E43;
	fma.rn.f32 	%f11, %f10, %f5, 0f3E520BF4;
	fma.rn.f32 	%f12, %f11, %f5, 0fBE763C8B;
	fma.rn.f32 	%f13, %f12, %f5, 0f3E93BF99;
	fma.rn.f32 	%f14, %f13, %f5, 0fBEB8AA49;
	fma.rn.f32 	%f15, %f14, %f5, 0f3EF6384A;
	fma.rn.f32 	%f16, %f15, %f5, 0fBF38AA3B;
	mul.f32 	%f17, %f5, %f16;
	mul.f32 	%f18, %f5, %f17;
	fma.rn.f32 	%f19, %f5, 0f3FB8AA3B, %f18;
	cvt.rn.f32.s32 	%f20, %r135;
	selp.f32 	%f21, 0fC1B80000, 0f00000000, %p4;
	fma.rn.f32 	%f22, %f20, 0f34000000, %f21;
	add.f32 	%f23, %f22, %f19;
	selp.f32 	%f24, %f7, %f23, %p5;
	add.f32 	%f25, %f24, 0fBF800000;
	setp.eq.f32 	%p6, %f3, 0f00000000;
	selp.f32 	%f26, 0fFF800000, %f25, %p6;
	sub.f32 	%f27, %f26, %f6;
	cvt.rzi.s32.f32 	%r137, %f27;
	mov.b32 	%r138, 1;
	shl.b32 	%r139, %r138, %r137;
	mov.b32 	%r140, 2;
	shl.b32 	%r141, %r140, %r137;
	div.s32 	%r142, %r1, %r139;
	mul.lo.s32 	%r143, %r142, %r139;
	sub.s32 	%r144, %r1, %r143;
	mad.lo.s32 	%r145, %r142, %r141, %r144;
	div.s32 	%r146, %r61, %r141;
	mul.lo.s32 	%r147, %r146, %r144;
	mul.wide.s32 	%rd9, %r147, 8;
	add.s64 	%rd10, %rd7, %rd9;
	ld.global.u64 	%rd11, [%rd10];
	mul.wide.s32 	%rd12, %r145, 8;
	add.s64 	%rd13, %rd8, %rd12;
	mul.wide.s32 	%rd14, %r139, 8;
	add.s64 	%rd1, %rd13, %rd14;
	ld.global.u64 	%rd15, [%rd13];
	ld.global.u64 	%rd16, [%rd1];
	sub.s64 	%rd17, %rd15, %rd16;
	shr.s64 	%rd18, %rd17, 63;
	and.b64  	%rd19, %rd18, %rd42;
	add.s64 	%rd20, %rd19, %rd17;
	add.s64 	%rd21, %rd16, %rd15;
	setp.lt.s64 	%p7, %rd21, %rd42;
	selp.b64 	%rd22, 0, %rd42, %p7;
	sub.s64 	%rd23, %rd21, %rd22;
	st.global.u64 	[%rd13], %rd23;
	mul.lo.s64 	%rd2, %rd20, %rd11;
	mul.hi.s64 	%rd3, %rd20, %rd11;
	cvt.u32.u64 	%r71, %rd2;
	{ .reg .b32 tmp; mov.b64 {tmp, %r74}, %rd2; }
	cvt.u32.u64 	%r77, %rd3;
	{ .reg .b32 tmp; mov.b64 {tmp, %r80}, %rd3; }
	cvt.u32.u64 	%r83, %rd42;
	{ .reg .b32 tmp; mov.b64 {tmp, %r86}, %rd42; }
	shr.s64 	%rd24, %rd42, 63;
	cvt.u32.u64 	%r92, %rd24;
	mov.b32 	%r313, 0;
	// begin inline asm
	sub.cc.u32 %r69,%r313,%r71;
	// end inline asm
	// begin inline asm
	subc.cc.u32 %r72,%r313,%r74;
	// end inline asm
	// begin inline asm
	subc.cc.u32 %r75,%r313,%r77;
	// end inline asm
	// begin inline asm
	subc.u32 %r78,%r313,%r80;
	// end inline asm
	setp.lt.s64 	%p8, %rd3, 0;
	selp.b32 	%r148, %r69, %r71, %p8;
	selp.b32 	%r149, %r72, %r74, %p8;
	selp.b32 	%r150, %r75, %r77, %p8;
	selp.b32 	%r151, %r78, %r80, %p8;
	// begin inline asm
	sub.cc.u32 %r81,%r313,%r83;
	// end inline asm
	// begin inline asm
	subc.cc.u32 %r84,%r313,%r86;
	// end inline asm
	// begin inline asm
	subc.cc.u32 %r87,%r313,%r92;
	// end inline asm
	// begin inline asm
	subc.u32 %r90,%r313,%r92;
	// end inline asm
	setp.lt.s64 	%p9, %rd42, 0;
	selp.b32 	%r152, %r81, %r83, %p9;
	selp.b32 	%r153, %r84, %r86, %p9;
	and.b32  	%r154, %r92, %r87;
	and.b32  	%r155, %r92, %r90;
	or.b32  	%r156, %r155, %r154;
	setp.eq.s32 	%p10, %r156, 0;
	selp.b32 	%r157, %r153, %r155, %p10;
	selp.b32 	%r158, %r152, %r154, %p10;
	selp.b32 	%r159, 0, %r153, %p10;
	selp.b32 	%r160, 0, %r152, %p10;
	selp.b32 	%r161, 64, 0, %p10;
	setp.eq.s32 	%p11, %r157, 0;
	selp.b32 	%r162, %r158, %r157, %p11;
	selp.b32 	%r163, %r159, %r158, %p11;
	selp.b32 	%r164, %r160, %r159, %p11;
	selp.b32 	%r165, 0, %r160, %p11;
	selp.b32 	%r166, 32, 0, %p11;
	or.b32  	%r167, %r166, %r161;
	clz.b32 	%r2, %r162;
	add.s32 	%r3, %r167, %r2;
	shf.l.wrap.b32 	%r128, %r163, %r162, %r2;
	shf.l.wrap.b32 	%r125, %r164, %r163, %r2;
	shf.l.wrap.b32 	%r6, %r165, %r164, %r2;
	and.b32  	%r168, %r2, 31;
	shl.b32 	%r7, %r165, %r168;
	shl.b32 	%r318, %r148, %r168;
	shf.l.wrap.b32 	%r317, %r148, %r149, %r2;
	shf.l.wrap.b32 	%r316, %r149, %r150, %r2;
	shf.l.wrap.b32 	%r315, %r150, %r151, %r2;
	shf.l.wrap.b32 	%r314, %r151, %r313, %r2;
	neg.s32 	%r169, %r128;
	cvt.u64.u32 	%rd25, %r169;
	shl.b64 	%rd26, %rd25, 32;
	cvt.u64.u32 	%rd27, %r125;
	mov.b32 	%r170, 17185;
	mov.b32 	%r171, 63;
	prmt.b32 	%r172, %r128, %r171, %r170;
	mov.b32 	%f28, %r172;
	rcp.approx.f32 	%f29, %f28;
	mov.b32 	%r173, %f29;
	shl.b32 	%r174, %r173, 9;
	add.s32 	%r94, %r174, -512;
	mul.hi.u32 	%r175, %r94, %r125;
	cvt.u64.u32 	%rd28, %r175;
	mul.wide.u32 	%rd29, %r128, %r94;
	add.s64 	%rd30, %rd28, %rd27;
	add.s64 	%rd31, %rd30, %rd29;
	sub.s64 	%rd32, %rd26, %rd31;
	cvt.u32.u64 	%r110, %rd32;
	{ .reg .b32 tmp; mov.b64 {tmp, %r113}, %rd32; }
	setp.gt.s64 	%p12, %rd32, -1;
	selp.b32 	%r119, %r94, 0, %p12;
	shr.u64 	%rd33, %rd32, 63;
	cvt.u32.u64 	%r176, %rd33;
	xor.b32  	%r122, %r176, 1;
	mov.b32 	%r96, -2147483648;
	// begin inline asm
	mad.hi.cc.u32 %r93,%r94,%r110,%r96;
	// end inline asm
	// begin inline asm
	addc.u32 %r97,%r313,%r313;
	// end inline asm
	// begin inline asm
	mad.lo.cc.u32 %r100,%r94,%r113,%r93;
	// end inline asm
	// begin inline asm
	madc.hi.u32 %r104,%r94,%r113,%r97;
	// end inline asm
	// begin inline asm
	add.cc.u32 %r108,%r100,%r110;
	// end inline asm
	// begin inline asm
	addc.cc.u32 %r111,%r104,%r113;
	// end inline asm
	// begin inline asm
	addc.u32 %r114,%r313,%r313;
	// end inline asm
	// begin inline asm
	add.cc.u32 %r117,%r111,%r119;
	// end inline asm
	// begin inline asm
	addc.u32 %r120,%r114,%r122;
	// end inline asm
	setp.eq.s32 	%p13, %r120, 2;
	selp.b32 	%r177, -1, %r117, %p13;
	mul.hi.u32 	%r178, %r177, %r125;
	cvt.u64.u32 	%rd34, %r178;
	mul.wide.u32 	%rd35, %r177, %r128;
	add.s64 	%rd36, %rd35, %rd34;
	cvt.u32.u64 	%r124, %rd36;
	{ .reg .b32 tmp; mov.b64 {tmp, %r127}, %rd36; }
	// begin inline asm
	add.cc.u32 %r123,%r124,%r125;
	// end inline asm
	// begin inline asm
	addc.cc.u32 %r126,%r127,%r128;
	// end inline asm
	// begin inline asm
	addc.u32 %r129,%r313,%r313;
	// end inline asm
	setp.eq.s32 	%p14, %r129, 0;
	min.u32 	%r179, %r177, -2;
	add.s32 	%r180, %r179, 1;
	selp.b32 	%r13, %r180, %r177, %p14;
$L__BB5_2:
	.pragma "nounroll";
	// begin inline asm
	sub.cc.u32 %r181,%r316,%r125;
	// end inline asm
	// begin inline asm
	subc.cc.u32 %r184,%r315,%r128;
	// end inline asm
	mov.b32 	%r189, -2;
	// begin inline asm
	subc.u32 %r187,%r314,%r189;
	// end inline asm
	// begin inline asm
	mad.hi.u32 %r190,%r314,%r13,%r187;
	// end inline asm
	setp.lt.u32 	%p16, %r190, %r314;
	selp.b32 	%r323, -1, %r190, %p16;
	mov.b32 	%r221, 0;
	// begin inline asm
	mad.lo.cc.u32 %r194,%r323,%r125,%r221;
	// end inline asm
	// begin inline asm
	madc.hi.u32 %r198,%r323,%r125,%r221;
	// end inline asm
	// begin inline asm
	mad.lo.cc.u32 %r202,%r323,%r128,%r198;
	// end inline asm
	// begin inline asm
	madc.hi.u32 %r206,%r323,%r128,%r221;
	// end inline asm
	// begin inline asm
	sub.cc.u32 %r324,%r316,%r194;
	// end inline asm
	// begin inline asm
	subc.cc.u32 %r325,%r315,%r202;
	// end inline asm
	// begin inline asm
	subc.cc.u32 %r326,%r314,%r206;
	// end inline asm
	// begin inline asm
	addc.u32 %r219,%r221,%r221;
	// end inline asm
	setp.ne.s32 	%p17, %r219, 0;
	mov.pred 	%p25, 0;
	@%p17 bra 	$L__BB5_4;
	// begin inline asm
	add.cc.u32 %r324,%r324,%r125;
	// end inline asm
	// begin inline asm
	addc.cc.u32 %r325,%r325,%r128;
	// end inline asm
	mov.b32 	%r233, 0;
	// begin inline asm
	addc.cc.u32 %r326,%r326,%r233;
	// end inline asm
	// begin inline asm
	addc.u32 %r231,%r233,%r233;
	// end inline asm
	add.s32 	%r323, %r323, -1;
	setp.eq.s32 	%p25, %r231, 0;
$L__BB5_4:
	not.pred 	%p18, %p25;
	@%p18 bra 	$L__BB5_6;
	// begin inline asm
	add.cc.u32 %r324,%r324,%r125;
	// end inline asm
	// begin inline asm
	addc.cc.u32 %r325,%r325,%r128;
	// end inline asm
	mov.b32 	%r242, 0;
	// begin inline asm
	addc.u32 %r326,%r326,%r242;
	// end inline asm
	add.s32 	%r323, %r323, -1;
$L__BB5_6:
	mov.b32 	%r276, 0;
	// begin inline asm
	mad.lo.cc.u32 %r243,%r323,%r7,%r276;
	// end inline asm
	// begin inline asm
	madc.hi.u32 %r247,%r323,%r7,%r276;
	// end inline asm
	// begin inline asm
	mad.lo.cc.u32 %r251,%r323,%r6,%r247;
	// end inline asm
	// begin inline asm
	madc.hi.u32 %r255,%r323,%r6,%r276;
	// end inline asm
	// begin inline asm
	sub.cc.u32 %r327,%r318,%r243;
	// end inline asm
	// begin inline asm
	subc.cc.u32 %r316,%r317,%r251;
	// end inline asm
	// begin inline asm
	subc.cc.u32 %r315,%r324,%r255;
	// end inline asm
	// begin inline asm
	subc.cc.u32 %r314,%r325,%r276;
	// end inline asm
	// begin inline asm
	subc.cc.u32 %r271,%r326,%r276;
	// end inline asm
	// begin inline asm
	subc.u32 %r274,%r276,%r276;
	// end inline asm
	setp.ne.s32 	%p19, %r274, -1;
	@%p19 bra 	$L__BB5_8;
	// begin inline asm
	add.cc.u32 %r327,%r327,%r7;
	// end inline asm
	// begin inline asm
	addc.cc.u32 %r316,%r316,%r6;
	// end inline asm
	// begin inline asm
	addc.cc.u32 %r315,%r315,%r125;
	// end inline asm
	// begin inline asm
	addc.u32 %r314,%r314,%r128;
	// end inline asm
$L__BB5_8:
	add.s32 	%r313, %r313, 32;
	setp.le.u32 	%p20, %r313, %r3;
	mov.b32 	%r318, 0;
	mov.u32 	%r317, %r327;
	@%p20 bra 	$L__BB5_2;
	shf.r.wrap.b32 	%r290, %r327, %r316, %r2;
	shf.r.wrap.b32 	%r291, %r316, %r315, %r2;
	shf.r.wrap.b32 	%r292, %r315, %r314, %r2;
	mov.b32 	%r293, 0;
	shf.r.wrap.b32 	%r294, %r314, %r293, %r2;
	cvt.u16.u32 	%rs1, %r3;
	and.b16  	%rs2, %rs1, 32;
	setp.eq.s16 	%p21, %rs2, 0;
	selp.b32 	%r295, %r290, %r291, %p21;
	selp.b32 	%r296, %r291, %r292, %p21;
	selp.b32 	%r297, %r292, %r294, %p21;
	selp.b32 	%r298, %r294, 0, %p21;
	and.b16  	%rs3, %rs1, 64;
	setp.eq.s16 	%p22, %rs3, 0;
	selp.b32 	%r331, %r295, %r297, %p22;
	selp.b32 	%r332, %r296, %r298, %p22;
	selp.b32 	%r55, %r297, 0, %p22;
	selp.b32 	%r56, %r298, 0, %p22;
	setp.gt.s64 	%p23, %rd3, -1;
	@%p23 bra 	$L__BB5_11;
	mov.b32 	%r309, 0;
	// begin inline asm
	sub.cc.u32 %r331,%r309,%r331;
	// end inline asm
	// begin inline asm
	subc.cc.u32 %r332,%r309,%r332;
	// end inline asm
	// begin inline asm
	subc.cc.u32 %r305,%r309,%r55;
	// end inline asm
	// begin inline asm
	subc.u32 %r308,%r309,%r56;
	// end inline asm
$L__BB5_11:
	setp.eq.s32 	%p24, %r3, 128;
	selp.b32 	%r311, -1, %r332, %p24;
	selp.b32 	%r312, -1, %r331, %p24;
	cvt.u64.u32 	%rd37, %r311;
	shl.b64 	%rd38, %rd37, 32;
	cvt.u64.u32 	%rd39, %r312;
	or.b64  	%rd40, %rd38, %rd39;
	st.global.u64 	[%rd1], %rd40;
$L__BB5_12:
	ret;

}
	// .globl	_Z16ntt_scale_kernelPlill
.visible .entry _Z16ntt_scale_kernelPlill(
	.param .u64 .ptr .align 1 _Z16ntt_scale_kernelPlill_param_0,
	.param .u32 _Z16ntt_scale_kernelPlill_param_1,
	.param .u64 _Z16ntt_scale_kernelPlill_param_2,
	.param .u64 _Z16ntt_scale_kernelPlill_param_3
)
{
	.reg .pred 	%p<22>;
	.reg .b16 	%rs<4>;
	.reg .b32 	%r<314>;
	.reg .b32 	%f<3>;
	.reg .b64 	%rd<29>;

	ld.param.u32 	%r61, [_Z16ntt_scale_kernelPlill_param_1];
	ld.param.u64 	%rd5, [_Z16ntt_scale_kernelPlill_param_2];
	mov.u32 	%r62, %ctaid.x;
	mov.u32 	%r63, %ntid.x;
	mov.u32 	%r64, %tid.x;
	mad.lo.s32 	%r1, %r62, %r63, %r64;
	setp.ge.s32 	%p3, %r1, %r61;
	@%p3 bra 	$L__BB6_12;
	ld.param.u64 	%rd28, [_Z16ntt_scale_kernelPlill_param_3];
	ld.param.u64 	%rd27, [_Z16ntt_scale_kernelPlill_param_0];
	cvta.to.global.u64 	%rd7, %rd27;
	mul.wide.s32 	%rd8, %r1, 8;
	add.s64 	%rd1, %rd7, %rd8;
	ld.global.u64 	%rd9, [%rd1];
	mul.lo.s64 	%rd2, %rd9, %rd28;
	mul.hi.s64 	%rd3, %rd9, %rd28;
	cvt.u32.u64 	%r67, %rd2;
	{ .reg .b32 tmp; mov.b64 {tmp, %r70}, %rd2; }
	cvt.u32.u64 	%r73, %rd3;
	{ .reg .b32 tmp; mov.b64 {tmp, %r76}, %rd3; }
	cvt.u32.u64 	%r79, %rd5;
	{ .reg .b32 tmp; mov.b64 {tmp, %r82}, %rd5; }
	shr.s64 	%rd10, %rd5, 63;
	cvt.u32.u64 	%r88, %rd10;
	mov.b32 	%r294, 0;
	// begin inline asm
	sub.cc.u32 %r65,%r294,%r67;
	// end inline asm
	// begin inline asm
	subc.cc.u32 %r68,%r294,%r70;
	// end inline asm
	// begin inline asm
	subc.cc.u32 %r71,%r294,%r73;
	// end inline asm
	// begin inline asm
	subc.u32 %r74,%r294,%r76;
	// end inline asm
	setp.lt.s64 	%p4, %rd3, 0;
	selp.b32 	%r129, %r65, %r67, %p4;
	selp.b32 	%r130, %r68, %r70, %p4;
	selp.b32 	%r131, %r71, %r73, %p4;
	selp.b32 	%r132, %r74, %r76, %p4;
	// begin inline asm
	sub.cc.u32 %r77,%r294,%r79;
	// end inline asm
	// begin inline asm
	subc.cc.u32 %r80,%r294,%r82;
	// end inline asm
	// begin inline asm
	subc.cc.u32 %r83,%r294,%r88;
	// end inline asm
	// begin inline asm
	subc.u32 %r86,%r294,%r88;
	// end inline asm
	setp.lt.s64 	%p5, %rd5, 0;
	selp.b32 	%r133, %r77, %r79, %p5;
	selp.b32 	%r134, %r80, %r82, %p5;
	and.b32  	%r135, %r88, %r83;
	and.b32  	%r136, %r88, %r86;
	or.b32  	%r137, %r136, %r135;
	setp.eq.s32 	%p6, %r137, 0;
	selp.b32 	%r138, %r134, %r136, %p6;
	selp.b32 	%r139, %r133, %r135, %p6;
	selp.b32 	%r140, 0, %r134, %p6;
	selp.b32 	%r141, 0, %r133, %p6;
	selp.b32 	%r142, 64, 0, %p6;
	setp.eq.s32 	%p7, %r138, 0;
	selp.b32 	%r143, %r139, %r138, %p7;
	selp.b32 	%r144, %r140, %r139, %p7;
	selp.b32 	%r145, %r141, %r140, %p7;
	selp.b32 	%r146, 0, %r141, %p7;
	selp.b32 	%r147, 32, 0, %p7;
	or.b32  	%r148, %r147, %r142;
	clz.b32 	%r2, %r143;
	add.s32 	%r3, %r148, %r2;
	shf.l.wrap.b32 	%r124, %r144, %r143, %r2;
	shf.l.wrap.b32 	%r121, %r145, %r144, %r2;
	shf.l.wrap.b32 	%r6, %r146, %r145, %r2;
	and.b32  	%r149, %r2, 31;
	shl.b32 	%r7, %r146, %r149;
	shl.b32 	%r299, %r129, %r149;
	shf.l.wrap.b32 	%r298, %r129, %r130, %r2;
	shf.l.wrap.b32 	%r297, %r130, %r131, %r2;
	shf.l.wrap.b32 	%r296, %r131, %r132, %r2;
	shf.l.wrap.b32 	%r295, %r132, %r294, %r2;
	neg.s32 	%r150, %r124;
	cvt.u64.u32 	%rd11, %r150;
	shl.b64 	%rd12, %rd11, 32;
	cvt.u64.u32 	%rd13, %r121;
	mov.b32 	%r151, 17185;
	mov.b32 	%r152, 63;
	prmt.b32 	%r153, %r124, %r152, %r151;
	mov.b32 	%f1, %r153;
	rcp.approx.f32 	%f2, %f1;
	mov.b32 	%r154, %f2;
	shl.b32 	%r155, %r154, 9;
	add.s32 	%r90, %r155, -512;
	mul.hi.u32 	%r156, %r90, %r121;
	cvt.u64.u32 	%rd14, %r156;
	mul.wide.u32 	%rd15, %r124, %r90;
	add.s64 	%rd16, %rd14, %rd13;
	add.s64 	%rd17, %rd16, %rd15;
	sub.s64 	%rd18, %rd12, %rd17;
	cvt.u32.u64 	%r106, %rd18;
	{ .reg .b32 tmp; mov.b64 {tmp, %r109}, %rd18; }
	setp.gt.s64 	%p8, %rd18, -1;
	selp.b32 	%r115, %r90, 0, %p8;
	shr.u64 	%rd19, %rd18, 63;
	cvt.u32.u64 	%r157, %rd19;
	xor.b32  	%r118, %r157, 1;
	mov.b32 	%r92, -2147483648;
	// begin inline asm
	mad.hi.cc.u32 %r89,%r90,%r106,%r92;
	// end inline asm
	// begin inline asm
	addc.u32 %r93,%r294,%r294;
	// end inline asm
	// begin inline asm
	mad.lo.cc.u32 %r96,%r90,%r109,%r89;
	// end inline asm
	// begin inline asm
	madc.hi.u32 %r100,%r90,%r109,%r93;
	// end inline asm
	// begin inline asm
	add.cc.u32 %r104,%r96,%r106;
	// end inline asm
	// begin inline asm
	addc.cc.u32 %r107,%r100,%r109;
	// end inline asm
	// begin inline asm
	addc.u32 %r110,%r294,%r294;
	// end inline asm
	// begin inline asm
	add.cc.u32 %r113,%r107,%r115;
	// end inline asm
	// begin inline asm
	addc.u32 %r116,%r110,%r118;
	// end inline asm
	setp.eq.s32 	%p9, %r116, 2;
	selp.b32 	%r158, -1, %r113, %p9;
	mul.hi.u32 	%r159, %r158, %r121;
	cvt.u64.u32 	%rd20, %r159;
	mul.wide.u32 	%rd21, %r158, %r124;
	add.s64 	%rd22, %rd21, %rd20;
	cvt.u32.u64 	%r120, %rd22;
	{ .reg .b32 tmp; mov.b64 {tmp, %r123}, %rd22; }
	// begin inline asm
	add.cc.u32 %r119,%r120,%r121;
	// end inline asm
	// begin inline asm
	addc.cc.u32 %r122,%r123,%r124;
	// end inline asm
	// begin inline asm
	addc.u32 %r125,%r294,%r294;
	// end inline asm
	setp.eq.s32 	%p10, %r125, 0;
	min.u32 	%r160, %r158, -2;
	add.s32 	%r161, %r160, 1;
	selp.b32 	%r13, %r161, %r158, %p10;
$L__BB6_2:
	.pragma "nounroll";
	// begin inline asm
	sub.cc.u32 %r162,%r297,%r121;
	// end inline asm
	// begin inline asm
	subc.cc.u32 %r165,%r296,%r124;
	// end inline asm
	mov.b32 	%r170, -2;
	// begin inline asm
	subc.u32 %r168,%r295,%r170;
	// end inline asm
	// begin inline asm
	mad.hi.u32 %r171,%r295,%r13,%r168;
	// end inline asm
	setp.lt.u32 	%p12, %r171, %r295;
	selp.b32 	%r304, -1, %r171, %p12;
	mov.b32 	%r202, 0;
	// begin inline asm
	mad.lo.cc.u32 %r175,%r304,%r121,%r202;
	// end inline asm
	// begin inline asm
	madc.hi.u32 %r179,%r304,%r121,%r202;
	// end inline asm
	// begin inline asm
	mad.lo.cc.u32 %r183,%r304,%r124,%r179;
	// end inline asm
	// begin inline asm
	madc.hi.u32 %r187,%r304,%r124,%r202;
	// end inline asm
	// begin inline asm
	sub.cc.u32 %r305,%r297,%r175;
	// end inline asm
	// begin inline asm
	subc.cc.u32 %r306,%r296,%r183;
	// end inline asm
	// begin inline asm
	subc.cc.u32 %r307,%r295,%r187;
	// end inline asm
	// begin inline asm
	addc.u32 %r200,%r202,%r202;
	// end inline asm
	setp.ne.s32 	%p13, %r200, 0;
	mov.pred 	%p21, 0;
	@%p13 bra 	$L__BB6_4;
	// begin inline asm
	add.cc.u32 %r305,%r305,%r121;
	// end inline asm
	// begin inline asm
	addc.cc.u32 %r306,%r306,%r124;
	// end inline asm
	mov.b32 	%r214, 0;
	// begin inline asm
	addc.cc.u32 %r307,%r307,%r214;
	// end inline asm
	// begin inline asm
	addc.u32 %r212,%r214,%r214;
	// end inline asm
	add.s32 	%r304, %r304, -1;
	setp.eq.s32 	%p21, %r212, 0;
$L__BB6_4:
	not.pred 	%p14, %p21;
	@%p14 bra 	$L__BB6_6;
	// begin inline asm
	add.cc.u32 %r305,%r305,%r121;
	// end inline asm
	// begin inline asm
	addc.cc.u32 %r306,%r306,%r124;
	// end inline asm
	mov.b32 	%r223, 0;
	// begin inline asm
	addc.u32 %r307,%r307,%r223;
	// end inline asm
	add.s32 	%r304, %r304, -1;
$L__BB6_6:
	mov.b32 	%r257, 0;
	// begin inline asm
	mad.lo.cc.u32 %r224,%r304,%r7,%r257;
	// end inline asm
	// begin inline asm
	madc.hi.u32 %r228,%r304,%r7,%r257;
	// end inline asm
	// begin inline asm
	mad.lo.cc.u32 %r232,%r304,%r6,%r228;
	// end inline asm
	// begin inline asm
	madc.hi.u32 %r236,%r304,%r6,%r257;
	// end inline asm
	// begin inline asm
	sub.cc.u32 %r308,%r299,%r224;
	// end inline asm
	// begin inline asm
	subc.cc.u32 %r297,%r298,%r232;
	// end inline asm
	// begin inline asm
	subc.cc.u32 %r296,%r305,%r236;
	// end inline asm
	// begin inline asm
	subc.cc.u32 %r295,%r306,%r257;
	// end inline asm
	// begin inline asm
	subc.cc.u32 %r252,%r307,%r257;
	// end inline asm
	// begin inline asm
	subc.u32 %r255,%r257,%r257;
	// end inline asm
	setp.ne.s32 	%p15, %r255, -1;
	@%p15 bra 	$L__BB6_8;
	// begin inline asm
	add.cc.u32 %r308,%r308,%r7;
	// end inline asm
	// begin inline asm
	addc.cc.u32 %r297,%r297,%r6;
	// end inline asm
	// begin inline asm
	addc.cc.u32 %r296,%r296,%r121;
	// end inline asm
	// begin inline asm
	addc.u32 %r295,%r295,%r124;
	// end inline asm
$L__BB6_8:
	add.s32 	%r294, %r294, 32;
	setp.le.u32 	%p16, %r294, %r3;
	mov.b32 	%r299, 0;
	mov.u32 	%r298, %r308;
	@%p16 bra 	$L__BB6_2;
	shf.r.wrap.b32 	%r271, %r308, %r297, %r2;
	shf.r.wrap.b32 	%r272, %r297, %r296, %r2;
	shf.r.wrap.b32 	%r273, %r296, %r295, %r2;
	mov.b32 	%r274, 0;
	shf.r.wrap.b32 	%r275, %r295, %r274, %r2;
	cvt.u16.u32 	%rs1, %r3;
	and.b16  	%rs2, %rs1, 32;
	setp.eq.s16 	%p17, %rs2, 0;
	selp.b32 	%r276, %r271, %r272, %p17;
	selp.b32 	%r277, %r272, %r273, %p17;
	selp.b32 	%r278, %r273, %r275, %p17;
	selp.b32 	%r279, %r275, 0, %p17;
	and.b16  	%rs3, %rs1, 64;
	setp.eq.s16 	%p18, %rs3, 0;
	selp.b32 	%r312, %r276, %r278, %p18;
	selp.b32 	%r313, %r277, %r279, %p18;
	selp.b32 	%r55, %r278, 0, %p18;
	selp.b32 	%r56, %r279, 0, %p18;
	setp.gt.s64 	%p19, %rd3, -1;
	@%p19 bra 	$L__BB6_11;
	mov.b32 	%r290, 0;
	// begin inline asm
	sub.cc.u32 %r312,%r290,%r312;
	// end inline asm
	// begin inline asm
	subc.cc.u32 %r313,%r290,%r313;
	// end inline asm
	// begin inline asm
	subc.cc.u32 %r286,%r290,%r55;
	// end inline asm
	// begin inline asm
	subc.u32 %r289,%r290,%r56;
	// end inline asm
$L__BB6_11:
	setp.eq.s32 	%p20, %r3, 128;
	selp.b32 	%r292, -1, %r313, %p20;
	selp.b32 	%r293, -1, %r312, %p20;
	cvt.u64.u32 	%rd23, %r292;
	shl.b64 	%rd24, %rd23, 32;
	cvt.u64.u32 	%rd25, %r293;
	or.b64  	%rd26, %rd24, %rd25;
	st.global.u64 	[%rd1], %rd26;
$L__BB6_12:
	ret;

}
	// .globl	_Z11step_kernelPlPKlil
.visible .entry _Z11step_kernelPlPKlil(
	.param .u64 .ptr .align 1 _Z11step_kernelPlPKlil_param_0,
	.param .u64 .ptr .align 1 _Z11step_kernelPlPKlil_param_1,
	.param .u32 _Z11step_kernelPlPKlil_param_2,
	.param .u64 _Z11step_kernelPlPKlil_param_3
)
{
	.reg .pred 	%p<3>;
	.reg .b32 	%r<6>;
	.reg .b64 	%rd<18>;

	ld.param.u64 	%rd1, [_Z11step_kernelPlPKlil_param_0];
	ld.param.u64 	%rd2, [_Z11step_kernelPlPKlil_param_1];
	ld.param.u32 	%r2, [_Z11step_kernelPlPKlil_param_2];
	ld.param.u64 	%rd3, [_Z11step_kernelPlPKlil_param_3];
	mov.u32 	%r3, %ctaid.x;
	mov.u32 	%r4, %ntid.x;
	mov.u32 	%r5, %tid.x;
	mad.lo.s32 	%r1, %r3, %r4, %r5;
	setp.ge.s32 	%p1, %r1, %r2;
	@%p1 bra 	$L__BB7_2;
	cvta.to.global.u64 	%rd4, %rd2;
	cvta.to.global.u64 	%rd5, %rd1;
	mul.wide.s32 	%rd6, %r1, 8;
	add.s64 	%rd7, %rd4, %rd6;
	ld.global.u64 	%rd8, [%rd7];
	shr.u64 	%rd9, %rd3, 63;
	add.s64 	%rd10, %rd3, %rd9;
	shr.s64 	%rd11, %rd10, 1;
	setp.lt.s64 	%p2, %rd8, %rd11;
	shr.s64 	%rd12, %rd3, 63;
	shr.u64 	%rd13, %rd12, 62;
	add.s64 	%rd14, %rd3, %rd13;
	shr.s64 	%rd15, %rd14, 2;
	selp.b64 	%rd16, %rd15, 0, %p2;
	add.s64 	%rd17, %rd5, %rd6;
	st.global.u64 	[%rd17], %rd16;
$L__BB7_2:
	ret;

}


// ===== COMPILED SASS (sm_100) =====

	.target	sm_100

	.elftype	@"ET_EXEC"


//--------------------- .note.nv.tkinfo           --------------------------
	.section	.note.nv.tkinfo,"",@"SHT_NOTE"
	.sectionflags	@"SHF_NOTE_NV_TKINFO"
	.tkinfo
        /*0018*/ 	.word	0x00000002
        /*0030*/ 	.string	""
        /*0030*/ 	.string	"ptxas"
        /*0030*/ 	.string	"Cuda compilation tools, release 13.0, V13.0.88"
        /*0030*/ 	.string	"Build cuda_13.0.r13.0/compiler.36424714_0"
        /*0030*/ 	.string	"-arch sm_100 -m 64 "



//--------------------- .note.nv.cuinfo           --------------------------
	.section	.note.nv.cuinfo,"",@"SHT_NOTE"
	.sectionflags	@"SHF_NOTE_NV_CUINFO"
        /*0018*/ 	.short	0x0002
        /*001a*/ 	.short	0x0064
        /*001c*/ 	.short	0x0082
	.zero		2


//--------------------- .nv.info                  --------------------------
	.section	.nv.info,"",@"SHT_CUDA_INFO"
	.align	4


	//----- nvinfo : EIATTR_REGCOUNT
	.align		4
        /*0000*/ 	.byte	0x04, 0x2f
        /*0002*/ 	.short	(.L_3 - .L_2)
	.align		4
.L_2:
        /*0004*/ 	.word	index@(_Z15rlwe_add_kernelPlPKlS1_il)
        /*0008*/ 	.word	0x00000010


	//----- nvinfo : EIATTR_FRAME_SIZE
	.align		4
.L_3:
        /*000c*/ 	.byte	0x04, 0x11
        /*000e*/ 	.short	(.L_5 - .L_4)
	.align		4
.L_4:
        /*0010*/ 	.word	index@(_Z15rlwe_add_kernelPlPKlS1_il)
        /*0014*/ 	.word	0x00000000


	//----- nvinfo : EIATTR_REGCOUNT
	.align		4
.L_5:
        /*0018*/ 	.byte	0x04, 0x2f
        /*001a*/ 	.short	(.L_7 - .L_6)
	.align		4
.L_6:
        /*001c*/ 	.word	index@(_Z15rlwe_sub_kernelPlPKlS1_il)
        /*0020*/ 	.word	0x00000010


	//----- nvinfo : EIATTR_FRAME_SIZE
	.align		4
.L_7:
        /*0024*/ 	.byte	0x04, 0x11
        /*0026*/ 	.short	(.L_9 - .L_8)
	.align		4
.L_8:
        /*0028*/ 	.word	index@(_Z15rlwe_sub_kernelPlPKlS1_il)
        /*002c*/ 	.word	0x00000000


	//----- nvinfo : EIATTR_REGCOUNT
	.align		4
.L_9:
        /*0030*/ 	.byte	0x04, 0x2f
        /*0032*/ 	.short	(.L_11 - .L_10)
	.align		4
.L_10:
        /*0034*/ 	.word	index@(_Z21rlwe_mul_plain_kernelPlPKllil)
        /*0038*/ 	.word	0x0000001e


	//----- nvinfo : EIATTR_FRAME_SIZE
	.align		4
.L_11:
        /*003c*/ 	.byte	0x04, 0x11
        /*003e*/ 	.short	(.L_13 - .L_12)
	.align		4
.L_12:
        /*0040*/ 	.word	index@(_Z21rlwe_mul_plain_kernelPlPKllil)
        /*0044*/ 	.word	0x00000000


	//----- nvinfo : EIATTR_REGCOUNT
	.align		4
.L_13:
        /*0048*/ 	.byte	0x04, 0x2f
        /*004a*/ 	.short	(.L_15 - .L_14)
	.align		4
.L_14:
        /*004c*/ 	.word	index@(_Z21rlwe_add_batch_kernelPlPKlS1_iil)
        /*0050*/ 	.word	0x00000010


	//----- nvinfo : EIATTR_FRAME_SIZE
	.align		4
.L_15:
        /*0054*/ 	.byte	0x04, 0x11
        /*0056*/ 	.short	(.L_17 - .L_16)
	.align		4
.L_16:
        /*0058*/ 	.word	index@(_Z21rlwe_add_batch_kernelPlPKlS1_iil)
        /*005c*/ 	.word	0x00000000


	//----- nvinfo : EIATTR_REGCOUNT
	.align		4
.L_17:
        /*0060*/ 	.byte	0x04, 0x2f
        /*0062*/ 	.short	(.L_19 - .L_18)
	.align		4
.L_18:
        /*0064*/ 	.word	index@(_Z18ntt_forward_kernelPlilPKli)
        /*0068*/ 	.word	0x00000020


	//----- nvinfo : EIATTR_FRAME_SIZE
	.align		4
.L_19:
        /*006c*/ 	.byte	0x04, 0x11
        /*006e*/ 	.short	(.L_21 - .L_20)
	.align		4
.L_20:
        /*0070*/ 	.word	index@(_Z18ntt_forward_kernelPlilPKli)
        /*0074*/ 	.word	0x00000000


	//----- nvinfo : EIATTR_REGCOUNT
	.align		4
.L_21:
        /*0078*/ 	.byte	0x04, 0x2f
        /*007a*/ 	.short	(.L_23 - .L_22)
	.align		4
.L_22:
        /*007c*/ 	.word	index@(_Z18ntt_inverse_kernelPlilPKli)
        /*0080*/ 	.word	0x00000020


	//----- nvinfo : EIATTR_FRAME_SIZE
	.align		4
.L_23:
        /*0084*/ 	.byte	0x04, 0x11
        /*0086*/ 	.short	(.L_25 - .L_24)
	.align		4
.L_24:
        /*0088*/ 	.word	index@(_Z18ntt_inverse_kernelPlilPKli)
        /*008c*/ 	.word	0x00000000


	//----- nvinfo : EIATTR_REGCOUNT
	.align		4
.L_25:
        /*0090*/ 	.byte	0x04, 0x2f
        /*0092*/ 	.short	(.L_27 - .L_26)
	.align		4
.L_26:
        /*0094*/ 	.word	index@(_Z16ntt_scale_kernelPlill)
        /*0098*/ 	.word	0x0000001e


	//----- nvinfo : EIATTR_FRAME_SIZE
	.align		4
.L_27:
        /*009c*/ 	.byte	0x04, 0x11
        /*009e*/ 	.short	(.L_29 - .L_28)
	.align		4
.L_28:
        /*00a0*/ 	.word	index@(_Z16ntt_scale_kernelPlill)
        /*00a4*/ 	.word	0x00000000


	//----- nvinfo : EIATTR_REGCOUNT
	.align		4
.L_29:
        /*00a8*/ 	.byte	0x04, 0x2f
        /*00aa*/ 	.short	(.L_31 - .L_30)
	.align		4
.L_30:
        /*00ac*/ 	.word	index@(_Z11step_kernelPlPKlil)
        /*00b0*/ 	.word	0x00000010


	//----- nvinfo : EIATTR_FRAME_SIZE
	.align		4
.L_31:
        /*00b4*/ 	.byte	0x04, 0x11
        /*00b6*/ 	.short	(.L_33 - .L_32)
	.align		4
.L_32:
        /*00b8*/ 	.word	index@(_Z11step_kernelPlPKlil)
        /*00bc*/ 	.word	0x00000000


	//----- nvinfo : EIATTR_MIN_STACK_SIZE
	.align		4
.L_33:
        /*00c0*/ 	.byte	0x04, 0x12
        /*00c2*/ 	.short	(.L_35 - .L_34)
	.align		4
.L_34:
        /*00c4*/ 	.word	index@(_Z11step_kernelPlPKlil)
        /*00c8*/ 	.word	0x00000000


	//----- nvinfo : EIATTR_MIN_STACK_SIZE
	.align		4
.L_35:
        /*00cc*/ 	.byte	0x04, 0x12
        /*00ce*/ 	.short	(.L_37 - .L_36)
	.align		4
.L_36:
        /*00d0*/ 	.word	index@(_Z16ntt_scale_kernelPlill)
        /*00d4*/ 	.word	0x00000000


	//----- nvinfo : EIATTR_MIN_STACK_SIZE
	.align		4
.L_37:
        /*00d8*/ 	.byte	0x04, 0x12
        /*00da*/ 	.short	(.L_39 - .L_38)
	.align		4
.L_38:
        /*00dc*/ 	.word	index@(_Z18ntt_inverse_kernelPlilPKli)
        /*00e0*/ 	.word	0x00000000


	//----- nvinfo : EIATTR_MIN_STACK_SIZE
	.align		4
.L_39:
        /*00e4*/ 	.byte	0x04, 0x12
        /*00e6*/ 	.short	(.L_41 - .L_40)
	.align		4
.L_40:
        /*00e8*/ 	.word	index@(_Z18ntt_forward_kernelPlilPKli)
        /*00ec*/ 	.word	0x00000000


	//----- nvinfo : EIATTR_MIN_STACK_SIZE
	.align		4
.L_41:
        /*00f0*/ 	.byte	0x04, 0x12
        /*00f2*/ 	.short	(.L_43 - .L_42)
	.align		4
.L_42:
        /*00f4*/ 	.word	index@(_Z21rlwe_add_batch_kernelPlPKlS1_iil)
        /*00f8*/ 	.word	0x00000000


	//----- nvinfo : EIATTR_MIN_STACK_SIZE
	.align		4
.L_43:
        /*00fc*/ 	.byte	0x04, 0x12
        /*00fe*/ 	.short	(.L_45 - .L_44)
	.align		4
.L_44:
        /*0100*/ 	.word	index@(_Z21rlwe_mul_plain_kernelPlPKllil)
        /*0104*/ 	.word	0x00000000


	//----- nvinfo : EIATTR_MIN_STACK_SIZE
	.align		4
.L_45:
        /*0108*/ 	.byte	0x04, 0x12
        /*010a*/ 	.short	(.L_47 - .L_46)
	.align		4
.L_46:
        /*010c*/ 	.word	index@(_Z15rlwe_sub_kernelPlPKlS1_il)
        /*0110*/ 	.word	0x00000000


	//----- nvinfo : EIATTR_MIN_STACK_SIZE
	.align		4
.L_47:
        /*0114*/ 	.byte	0x04, 0x12
        /*0116*/ 	.short	(.L_49 - .L_48)
	.align		4
.L_48:
        /*0118*/ 	.word	index@(_Z15rlwe_add_kernelPlPKlS1_il)
        /*011c*/ 	.word	0x00000000
.L_49:


//--------------------- .nv.compat                --------------------------
	.section	.nv.compat,"",@"SHT_CUDA_COMPAT_INFO"
	.align	4
        /*0000*/ 	.byte	0x02, 0x09, 0x00, 0x00, 0x02, 0x02, 0x01, 0x00, 0x02, 0x05, 0x05, 0x00, 0x03, 0x07, 0x01, 0x01
        /*0010*/ 	.byte	0x02, 0x03, 0x00, 0x00, 0x02, 0x06, 0x01, 0x00, 0x04, 0x0b, 0x08, 0x00, 0x01, 0x00, 0x00, 0x00
        /*0020*/ 	.byte	0x00, 0x00, 0x00, 0x00


//--------------------- .nv.info._Z11step_kernelPlPKlil --------------------------
	.section	.nv.info._Z11step_kernelPlPKlil,"",@"SHT_CUDA_INFO"
	.sectionflags	@""
	.align	4


	//----- nvinfo : EIATTR_CUDA_API_VERSION
	.align		4
        /*0000*/ 	.byte	0x04, 0x37
        /*0002*/ 	.short	(.L_51 - .L_50)
.L_50:
        /*0004*/ 	.word	0x00000082


	//----- nvinfo : EIATTR_KPARAM_INFO
	.align		4
.L_51:
        /*0008*/ 	.byte	0x04, 0x17
        /*000a*/ 	.short	(.L_53 - .L_52)
.L_52:
        /*000c*/ 	.word	0x00000000
        /*0010*/ 	.short	0x0003
        /*0012*/ 	.short	0x0018
        /*0014*/ 	.byte	0x00, 0xf0, 0x21, 0x00


	//----- nvinfo : EIATTR_KPARAM_INFO
	.align		4
.L_53:
        /*0018*/ 	.byte	0x04, 0x17
        /*001a*/ 	.short	(.L_55 - .L_54)
.L_54:
        /*001c*/ 	.word	0x00000000
        /*0020*/ 	.short	0x0002
        /*0022*/ 	.short	0x0010
        /*0024*/ 	.byte	0x00, 0xf0, 0x11, 0x00


	//----- nvinfo : EIATTR_KPARAM_INFO
	.align		4
.L_55:
        /*0028*/ 	.byte	0x04, 0x17
        /*002a*/ 	.short	(.L_57 - .L_56)
.L_56:
        /*002c*/ 	.word	0x00000000
        /*0030*/ 	.short	0x0001
        /*0032*/ 	.short	0x0008
        /*0034*/ 	.byte	0x00, 0xf5, 0x21, 0x00


	//----- nvinfo : EIATTR_KPARAM_INFO
	.align		4
.L_57:
        /*0038*/ 	.byte	0x04, 0x17
        /*003a*/ 	.short	(.L_59 - .L_58)
.L_58:
        /*003c*/ 	.word	0x00000000
        /*0040*/ 	.short	0x0000
        /*0042*/ 	.short	0x0000
        /*0044*/ 	.byte	0x00, 0xf5, 0x21, 0x00


	//----- nvinfo : EIATTR_SPARSE_MMA_MASK
	.align		4
.L_59:
        /*0048*/ 	.byte	0x03, 0x50
        /*004a*/ 	.short	0x0000


	//----- nvinfo : EIATTR_MAXREG_COUNT
	.align		4
        /*004c*/ 	.byte	0x03, 0x1b
        /*004e*/ 	.short	0x00ff


	//----- nvinfo : EIATTR_MERCURY_ISA_VERSION
	.align		4
        /*0050*/ 	.byte	0x03, 0x5f
        /*0052*/ 	.short	0x0101


	//----- nvinfo : EIATTR_VRC_CTA_INIT_COUNT
	.align		4
        /*0054*/ 	.byte	0x02, 0x4a
	.zero		1
	.zero		1


	//----- nvinfo : EIATTR_EXIT_INSTR_OFFSETS
	.align		4
        /*0058*/ 	.byte	0x04, 0x1c
        /*005a*/ 	.short	(.L_61 - .L_60)


	//   ....[0]....
.L_60:
        /*005c*/ 	.word	0x00000070


	//   ....[1]....
        /*0060*/ 	.word	0x000001d0


	//----- nvinfo : EIATTR_CBANK_PARAM_SIZE
	.align		4
.L_61:
        /*0064*/ 	.byte	0x03, 0x19
        /*0066*/ 	.short	0x0020


	//----- nvinfo : EIATTR_PARAM_CBANK
	.align		4
        /*0068*/ 	.byte	0x04, 0x0a
        /*006a*/ 	.short	(.L_63 - .L_62)
	.align		4
.L_62:
        /*006c*/ 	.word	index@(.nv.constant0._Z11step_kernelPlPKlil)
        /*0070*/ 	.short	0x0380
        /*0072*/ 	.short	0x0020


	//----- nvinfo : EIATTR_SW_WAR
	.align		4
.L_63:
        /*0074*/ 	.byte	0x04, 0x36
        /*0076*/ 	.short	(.L_65 - .L_64)
.L_64:
        /*0078*/ 	.word	0x00000008
.L_65:


//--------------------- .nv.info._Z16ntt_scale_kernelPlill --------------------------
	.section	.nv.info._Z16ntt_scale_kernelPlill,"",@"SHT_CUDA_INFO"
	.sectionflags	@""
	.align	4


	//----- nvinfo : EIATTR_CUDA_API_VERSION
	.align		4
        /*0000*/ 	.byte	0x04, 0x37
        /*0002*/ 	.short	(.L_67 - .L_66)
.L_66:
        /*0004*/ 	.word	0x00000082


	//----- nvinfo : EIATTR_KPARAM_INFO
	.align		4
.L_67:
        /*0008*/ 	.byte	0x04, 0x17
        /*000a*/ 	.short	(.L_69 - .L_68)
.L_68:
        /*000c*/ 	.word	0x00000000
        /*0010*/ 	.short	0x0003
        /*0012*/ 	.short	0x0018
        /*0014*/ 	.byte	0x00, 0xf0, 0x21, 0x00


	//----- nvinfo : EIATTR_KPARAM_INFO
	.align		4
.L_69:
        /*0018*/ 	.byte	0x04, 0x17
        /*001a*/ 	.short	(.L_71 - .L_70)
.L_70:
        /*001c*/ 	.word	0x00000000
        /*0020*/ 	.short	0x0002
        /*0022*/ 	.short	0x0010
        /*0024*/ 	.byte	0x00, 0xf0, 0x21, 0x00


	//----- nvinfo : EIATTR_KPARAM_INFO
	.align		4
.L_71:
        /*0028*/ 	.byte	0x04, 0x17
        /*002a*/ 	.short	(.L_73 - .L_72)
.L_72:
        /*002c*/ 	.word	0x00000000
        /*0030*/ 	.short	0x0001
        /*0032*/ 	.short	0x0008
        /*0034*/ 	.byte	0x00, 0xf0, 0x11, 0x00


	//----- nvinfo : EIATTR_KPARAM_INFO
	.align		4
.L_73:
        /*0038*/ 	.byte	0x04, 0x17
        /*003a*/ 	.short	(.L_75 - .L_74)
.L_74:
        /*003c*/ 	.word	0x00000000
        /*0040*/ 	.short	0x0000
        /*0042*/ 	.short	0x0000
        /*0044*/ 	.byte	0x00, 0xf5, 0x21, 0x00


	//----- nvinfo : EIATTR_SPARSE_MMA_MASK
	.align		4
.L_75:
        /*0048*/ 	.byte	0x03, 0x50
        /*004a*/ 	.short	0x0000


	//----- nvinfo : EIATTR_MAXREG_COUNT
	.align		4
        /*004c*/ 	.byte	0x03, 0x1b
        /*004e*/ 	.short	0x00ff


	//----- nvinfo : EIATTR_MERCURY_ISA_VERSION
	.align		4
        /*0050*/ 	.byte	0x03, 0x5f
        /*0052*/ 	.short	0x0101


	//----- nvinfo : EIATTR_VRC_CTA_INIT_COUNT
	.align		4
        /*0054*/ 	.byte	0x02, 0x4a
	.zero		1
	.zero		1


	//----- nvinfo : EIATTR_EXIT_INSTR_OFFSETS
	.align		4
        /*0058*/ 	.byte	0x04, 0x1c
        /*005a*/ 	.short	(.L_77 - .L_76)


	//   ....[0]....
.L_76:
        /*005c*/ 	.word	0x00000070


	//   ....[1]....
        /*0060*/ 	.word	0x00000bc0


	//----- nvinfo : EIATTR_CBANK_PARAM_SIZE
	.align		4
.L_77:
        /*0064*/ 	.byte	0x03, 0x19
        /*0066*/ 	.short	0x0020


	//----- nvinfo : EIATTR_PARAM_CBANK
	.align		4
        /*0068*/ 	.byte	0x04, 0x0a
        /*006a*/ 	.short	(.L_79 - .L_78)
	.align		4
.L_78:
        /*006c*/ 	.word	index@(.nv.constant0._Z16ntt_scale_kernelPlill)
        /*0070*/ 	.short	0x0380
        /*0072*/ 	.short	0x0020


	//----- nvinfo : EIATTR_SW_WAR
	.align		4
.L_79:
        /*0074*/ 	.byte	0x04, 0x36
        /*0076*/ 	.short	(.L_81 - .L_80)
.L_80:
        /*0078*/ 	.word	0x00000008
.L_81:


//--------------------- .nv.info._Z18ntt_inverse_kernelPlilPKli --------------------------
	.section	.nv.info._Z18ntt_inverse_kernelPlilPKli,"",@"SHT_CUDA_INFO"
	.sectionflags	@""
	.align	4


	//----- nvinfo : EIATTR_CUDA_API_VERSION
	.align		4
        /*0000*/ 	.byte	0x04, 0x37
        /*0002*/ 	.short	(.L_83 - .L_82)
.L_82:
        /*0004*/ 	.word	0x00000082


	//----- nvinfo : EIATTR_KPARAM_INFO
	.align		4
.L_83:
        /*0008*/ 	.byte	0x04, 0x17
        /*000a*/ 	.short	(.L_85 - .L_84)
.L_84:
        /*000c*/ 	.word	0x00000000
        /*0010*/ 	.short	0x0004
        /*0012*/ 	.short	0x0020
        /*0014*/ 	.byte	0x00, 0xf0, 0x11, 0x00


	//----- nvinfo : EIATTR_KPARAM_INFO
	.align		4
.L_85:
        /*0018*/ 	.byte	0x04, 0x17
        /*001a*/ 	.short	(.L_87 - .L_86)
.L_86:
        /*001c*/ 	.word	0x00000000
        /*0020*/ 	.short	0x0003
        /*0022*/ 	.short	0x0018
        /*0024*/ 	.byte	0x00, 0xf5, 0x21, 0x00


	//----- nvinfo : EIATTR_KPARAM_INFO
	.align		4
.L_87:
        /*0028*/ 	.byte	0x04, 0x17
        /*002a*/ 	.short	(.L_89 - .L_88)
.L_88:
        /*002c*/ 	.word	0x00000000
        /*0030*/ 	.short	0x0002
        /*0032*/ 	.short	0x0010
        /*0034*/ 	.byte	0x00, 0xf0, 0x21, 0x00


	//----- nvinfo : EIATTR_KPARAM_INFO
	.align		4
.L_89:
        /*0038*/ 	.byte	0x04, 0x17
        /*003a*/ 	.short	(.L_91 - .L_90)
.L_90:
        /*003c*/ 	.word	0x00000000
        /*0040*/ 	.short	0x0001
        /*0042*/ 	.short	0x0008
        /*0044*/ 	.byte	0x00, 0xf0, 0x11, 0x00


	//----- nvinfo : EIATTR_KPARAM_INFO
	.align		4
.L_91:
        /*0048*/ 	.byte	0x04, 0x17
        /*004a*/ 	.short	(.L_93 - .L_92)
.L_92:
        /*004c*/ 	.word	0x00000000
        /*0050*/ 	.short	0x0000
        /*0052*/ 	.short	0x0000
        /*0054*/ 	.byte	0x00, 0xf5, 0x21, 0x00


	//----- nvinfo : EIATTR_SPARSE_MMA_MASK
	.align		4
.L_93:
        /*0058*/ 	.byte	0x03, 0x50
        /*005a*/ 	.short	0x0000


	//----- nvinfo : EIATTR_MAXREG_COUNT
	.align		4
        /*005c*/ 	.byte	0x03, 0x1b
        /*005e*/ 	.short	0x00ff


	//----- nvinfo : EIATTR_MERCURY_ISA_VERSION
	.align		4
        /*0060*/ 	.byte	0x03, 0x5f
        /*0062*/ 	.short	0x0101


	//----- nvinfo : EIATTR_VRC_CTA_INIT_COUNT
	.align		4
        /*0064*/ 	.byte	0x02, 0x4a
	.zero		1
	.zero		1


	//----- nvinfo : EIATTR_EXIT_INSTR_OFFSETS
	.align		4
        /*0068*/ 	.byte	0x04, 0x1c
        /*006a*/ 	.short	(.L_95 - .L_94)


	//   ....[0]....
.L_94:
        /*006c*/ 	.word	0x00000090


	//   ....[1]....
        /*0070*/ 	.word	0x000012e0


	//----- nvinfo : EIATTR_CBANK_PARAM_SIZE
	.align		4
.L_95:
        /*0074*/ 	.byte	0x03, 0x19
        /*0076*/ 	.short	0x0024


	//----- nvinfo : EIATTR_PARAM_CBANK
	.align		4
        /*0078*/ 	.byte	0x04, 0x0a
        /*007a*/ 	.short	(.L_97 - .L_96)
	.align		4
.L_96:
        /*007c*/ 	.word	index@(.nv.constant0._Z18ntt_inverse_kernelPlilPKli)
        /*0080*/ 	.short	0x0380
        /*0082*/ 	.short	0x0024


	//----- nvinfo : EIATTR_SW_WAR
	.align		4
.L_97:
        /*0084*/ 	.byte	0x04, 0x36
        /*0086*/ 	.short	(.L_99 - .L_98)
.L_98:
        /*0088*/ 	.word	0x00000008
.L_99:


//--------------------- .nv.info._Z18ntt_forward_kernelPlilPKli --------------------------
	.section	.nv.info._Z18ntt_forward_kernelPlilPKli,"",@"SHT_CUDA_INFO"
	.sectionflags	@""
	.align	4


	//----- nvinfo : EIATTR_CUDA_API_VERSION
	.align		4
        /*0000*/ 	.byte	0x04, 0x37
        /*0002*/ 	.short	(.L_101 - .L_100)
.L_100:
        /*0004*/ 	.word	0x00000082


	//----- nvinfo : EIATTR_KPARAM_INFO
	.align		4
.L_101:
        /*0008*/ 	.byte	0x04, 0x17
        /*000a*/ 	.short	(.L_103 - .L_102)
.L_102:
        /*000c*/ 	.word	0x00000000
        /*0010*/ 	.short	0x0004
        /*0012*/ 	.short	0x0020
        /*0014*/ 	.byte	0x00, 0xf0, 0x11, 0x00


	//----- nvinfo : EIATTR_KPARAM_INFO
	.align		4
.L_103:
        /*0018*/ 	.byte	0x04, 0x17
        /*001a*/ 	.short	(.L_105 - .L_104)
.L_104:
        /*001c*/ 	.word	0x00000000
        /*0020*/ 	.short	0x0003
        /*0022*/ 	.short	0x0018
        /*0024*/ 	.byte	0x00, 0xf5, 0x21, 0x00


	//----- nvinfo : EIATTR_KPARAM_INFO
	.align		4
.L_105:
        /*0028*/ 	.byte	0x04, 0x17
        /*002a*/ 	.short	(.L_107 - .L_106)
.L_106:
        /*002c*/ 	.word	0x00000000
        /*0030*/ 	.short	0x0002
        /*0032*/ 	.short	0x0010
        /*0034*/ 	.byte	0x00, 0xf0, 0x21, 0x00


	//----- nvinfo : EIATTR_KPARAM_INFO
	.align		4
.L_107:
        /*0038*/ 	.byte	0x04, 0x17
        /*003a*/ 	.short	(.L_109 - .L_108)
.L_108:
        /*003c*/ 	.word	0x00000000
        /*0040*/ 	.short	0x0001
        /*0042*/ 	.short	0x0008
        /*0044*/ 	.byte	0x00, 0xf0, 0x11, 0x00


	//----- nvinfo : EIATTR_KPARAM_INFO
	.align		4
.L_109:
        /*0048*/ 	.byte	0x04, 0x17
        /*004a*/ 	.short	(.L_111 - .L_110)
.L_110:
        /*004c*/ 	.word	0x00000000
        /*0050*/ 	.short	0x0000
        /*0052*/ 	.short	0x0000
        /*0054*/ 	.byte	0x00, 0xf5, 0x21, 0x00


	//----- nvinfo : EIATTR_SPARSE_MMA_MASK
	.align		4
.L_111:
        /*0058*/ 	.byte	0x03, 0x50
        /*005a*/ 	.short	0x0000


	//----- nvinfo : EIATTR_MAXREG_COUNT
	.align		4
        /*005c*/ 	.byte	0x03, 0x1b
        /*005e*/ 	.short	0x00ff


	//----- nvinfo : EIATTR_MERCURY_ISA_VERSION
	.align		4
        /*0060*/ 	.byte	0x03, 0x5f
        /*0062*/ 	.short	0x0101


	//----- nvinfo : EIATTR_VRC_CTA_INIT_COUNT
	.align		4
        /*0064*/ 	.byte	0x02, 0x4a
	.zero		1
	.zero		1


	//----- nvinfo : EIATTR_EXIT_INSTR_OFFSETS
	.align		4
        /*0068*/ 	.byte	0x04, 0x1c
        /*006a*/ 	.short	(.L_113 - .L_112)


	//   ....[0]....
.L_112:
        /*006c*/ 	.word	0x00000090


	//   ....[1]....
        /*0070*/ 	.word	0x000010e0


	//----- nvinfo : EIATTR_CBANK_PARAM_SIZE
	.align		4
.L_113:
        /*0074*/ 	.byte	0x03, 0x19
        /*0076*/ 	.short	0x0024


	//----- nvinfo : EIATTR_PARAM_CBANK
	.align		4
        /*0078*/ 	.byte	0x04, 0x0a
        /*007a*/ 	.short	(.L_115 - .L_114)
	.align		4
.L_114:
        /*007c*/ 	.word	index@(.nv.constant0._Z18ntt_forward_kernelPlilPKli)
        /*0080*/ 	.short	0x0380
        /*0082*/ 	.short	0x0024


	//----- nvinfo : EIATTR_SW_WAR
	.align		4
.L_115:
        /*0084*/ 	.byte	0x04, 0x36
        /*0086*/ 	.short	(.L_117 - .L_116)
.L_116:
        /*0088*/ 	.word	0x00000008
.L_117:


//--------------------- .nv.info._Z21rlwe_add_batch_kernelPlPKlS1_iil --------------------------
	.section	.nv.info._Z21rlwe_add_batch_kernelPlPKlS1_iil,"",@"SHT_CUDA_INFO"
	.sectionflags	@""
	.align	4


	//----- nvinfo : EIATTR_CUDA_API_VERSION
	.align		4
        /*0000*/ 	.byte	0x04, 0x37
        /*0002*/ 	.short	(.L_119 - .L_118)
.L_118:
        /*0004*/ 	.word	0x00000082


	//----- nvinfo : EIATTR_KPARAM_INFO
	.align		4
.L_119:
        /*0008*/ 	.byte	0x04, 0x17
        /*000a*/ 	.short	(.L_121 - .L_120)
.L_120:
        /*000c*/ 	.word	0x00000000
        /*0010*/ 	.short	0x0005
        /*0012*/ 	.short	0x0020
        /*0014*/ 	.byte	0x00, 0xf0, 0x21, 0x00


	//----- nvinfo : EIATTR_KPARAM_INFO
	.align		4
.L_121:
        /*0018*/ 	.byte	0x04, 0x17
        /*001a*/ 	.short	(.L_123 - .L_122)
.L_122:
        /*001c*/ 	.word	0x00000000
        /*0020*/ 	.short	0x0004
        /*0022*/ 	.short	0x001c
        /*0024*/ 	.byte	0x00, 0xf0, 0x11, 0x00


	//----- nvinfo : EIATTR_KPARAM_INFO
	.align		4
.L_123:
        /*0028*/ 	.byte	0x04, 0x17
        /*002a*/ 	.short	(.L_125 - .L_124)
.L_124:
        /*002c*/ 	.word	0x00000000
        /*0030*/ 	.short	0x0003
        /*0032*/ 	.short	0x0018
        /*0034*/ 	.byte	0x00, 0xf0, 0x11, 0x00


	//----- nvinfo : EIATTR_KPARAM_INFO
	.align		4
.L_125:
        /*0038*/ 	.byte	0x04, 0x17
        /*003a*/ 	.short	(.L_127 - .L_126)
.L_126:
        /*003c*/ 	.word	0x00000000
        /*0040*/ 	.short	0x0002
        /*0042*/ 	.short	0x0010
        /*0044*/ 	.byte	0x00, 0xf5, 0x21, 0x00


	//----- nvinfo : EIATTR_KPARAM_INFO
	.align		4
.L_127:
        /*0048*/ 	.byte	0x04, 0x17
        /*004a*/ 	.short	(.L_129 - .L_128)
.L_128:
        /*004c*/ 	.word	0x00000000
        /*0050*/ 	.short	0x0001
        /*0052*/ 	.short	0x0008
        /*0054*/ 	.byte	0x00, 0xf5, 0x21, 0x00


	//----- nvinfo : EIATTR_KPARAM_INFO
	.align		4
.L_129:
        /*0058*/ 	.byte	0x04, 0x17
        /*005a*/ 	.short	(.L_131 - .L_130)
.L_130:
        /*005c*/ 	.word	0x00000000
        /*0060*/ 	.short	0x0000
        /*0062*/ 	.short	0x0000
        /*0064*/ 	.byte	0x00, 0xf5, 0x21, 0x00


	//----- nvinfo : EIATTR_SPARSE_MMA_MASK
	.align		4
.L_131:
        /*0068*/ 	.byte	0x03, 0x50
        /*006a*/ 	.short	0x0000


	//----- nvinfo : EIATTR_MAXREG_COUNT
	.align		4
        /*006c*/ 	.byte	0x03, 0x1b
        /*006e*/ 	.short	0x00ff


	//----- nvinfo : EIATTR_MERCURY_ISA_VERSION
	.align		4
        /*0070*/ 	.byte	0x03, 0x5f
        /*0072*/ 	.short	0x0101


	//----- nvinfo : EIATTR_VRC_CTA_INIT_COUNT
	.align		4
        /*0074*/ 	.byte	0x02, 0x4a
	.zero		1
	.zero		1


	//----- nvinfo : EIATTR_EXIT_INSTR_OFFSETS
	.align		4
        /*0078*/ 	.byte	0x04, 0x1c
        /*007a*/ 	.short	(.L_133 - .L_132)


	//   ....[0]....
.L_132:
        /*007c*/ 	.word	0x00000080


	//   ....[1]....
        /*0080*/ 	.word	0x000001c0


	//----- nvinfo : EIATTR_CBANK_PARAM_SIZE
	.align		4
.L_133:
        /*0084*/ 	.byte	0x03, 0x19
        /*0086*/ 	.short	0x0028


	//----- nvinfo : EIATTR_PARAM_CBANK
	.align		4
        /*0088*/ 	.byte	0x04, 0x0a
        /*008a*/ 	.short	(.L_135 - .L_134)
	.align		4
.L_134:
        /*008c*/ 	.word	index@(.nv.constant0._Z21rlwe_add_batch_kernelPlPKlS1_iil)
        /*0090*/ 	.short	0x0380
        /*0092*/ 	.short	0x0028


	//----- nvinfo : EIATTR_SW_WAR
	.align		4
.L_135:
        /*0094*/ 	.byte	0x04, 0x36
        /*0096*/ 	.short	(.L_137 - .L_136)
.L_136:
        /*0098*/ 	.word	0x00000008
.L_137:


//--------------------- .nv.info._Z21rlwe_mul_plain_kernelPlPKllil --------------------------
	.section	.nv.info._Z21rlwe_mul_plain_kernelPlPKllil,"",@"SHT_CUDA_INFO"
	.sectionflags	@""
	.align	4


	//----- nvinfo : EIATTR_CUDA_API_VERSION
	.align		4
        /*0000*/ 	.byte	0x04, 0x37
        /*0002*/ 	.short	(.L_139 - .L_138)
.L_138:
        /*0004*/ 	.word	0x00000082


	//----- nvinfo : EIATTR_KPARAM_INFO
	.align		4
.L_139:
        /*0008*/ 	.byte	0x04, 0x17
        /*000a*/ 	.short	(.L_141 - .L_140)
.L_140:
        /*000c*/ 	.word	0x00000000
        /*0010*/ 	.short	0x0004
        /*0012*/ 	.short	0x0020
        /*0014*/ 	.byte	0x00, 0xf0, 0x21, 0x00


	//----- nvinfo : EIATTR_KPARAM_INFO
	.align		4
.L_141:
        /*0018*/ 	.byte	0x04, 0x17
        /*001a*/ 	.short	(.L_143 - .L_142)
.L_142:
        /*001c*/ 	.word	0x00000000
        /*0020*/ 	.short	0x0003
        /*0022*/ 	.short	0x0018
        /*0024*/ 	.byte	0x00, 0xf0, 0x11, 0x00


	//----- nvinfo : EIATTR_KPARAM_INFO
	.align		4
.L_143:
        /*0028*/ 	.byte	0x04, 0x17
        /*002a*/ 	.short	(.L_145 - .L_144)
.L_144:
        /*002c*/ 	.word	0x00000000
        /*0030*/ 	.short	0x0002
        /*0032*/ 	.short	0x0010
        /*0034*/ 	.byte	0x00, 0xf0, 0x21, 0x00


	//----- nvinfo : EIATTR_KPARAM_INFO
	.align		4
.L_145:
        /*0038*/ 	.byte	0x04, 0x17
        /*003a*/ 	.short	(.L_147 - .L_146)
.L_146:
        /*003c*/ 	.word	0x00000000
        /*0040*/ 	.short	0x0001
        /*0042*/ 	.short	0x0008
        /*0044*/ 	.byte	0x00, 0xf5, 0x21, 0x00


	//----- nvinfo : EIATTR_KPARAM_INFO
	.align		4
.L_147:
        /*0048*/ 	.byte	0x04, 0x17
        /*004a*/ 	.short	(.L_149 - .L_148)
.L_148:
        /*004c*/ 	.word	0x00000000
        /*0050*/ 	.short	0x0000
        /*0052*/ 	.short	0x0000
        /*0054*/ 	.byte	0x00, 0xf5, 0x21, 0x00


	//----- nvinfo : EIATTR_SPARSE_MMA_MASK
	.align		4
.L_149:
        /*0058*/ 	.byte	0x03, 0x50
        /*005a*/ 	.short	0x0000


	//----- nvinfo : EIATTR_MAXREG_COUNT
	.align		4
        /*005c*/ 	.byte	0x03, 0x1b
        /*005e*/ 	.short	0x00ff


	//----- nvinfo : EIATTR_MERCURY_ISA_VERSION
	.align		4
        /*0060*/ 	.byte	0x03, 0x5f
        /*0062*/ 	.short	0x0101


	//----- nvinfo : EIATTR_VRC_CTA_INIT_COUNT
	.align		4
        /*0064*/ 	.byte	0x02, 0x4a
	.zero		1
	.zero		1


	//----- nvinfo : EIATTR_EXIT_INSTR_OFFSETS
	.align		4
        /*0068*/ 	.byte	0x04, 0x1c
        /*006a*/ 	.short	(.L_151 - .L_150)


	//   ....[0]....
.L_150:
        /*006c*/ 	.word	0x00000070


	//   ....[1]....
        /*0070*/ 	.word	0x00000be0


	//----- nvinfo : EIATTR_CBANK_PARAM_SIZE
	.align		4
.L_151:
        /*0074*/ 	.byte	0x03, 0x19
        /*0076*/ 	.short	0x0028


	//----- nvinfo : EIATTR_PARAM_CBANK
	.align		4
        /*0078*/ 	.byte	0x04, 0x0a
        /*007a*/ 	.short	(.L_153 - .L_152)
	.align		4
.L_152:
        /*007c*/ 	.word	index@(.nv.constant0._Z21rlwe_mul_plain_kernelPlPKllil)
        /*0080*/ 	.short	0x0380
        /*0082*/ 	.short	0x0028


	//----- nvinfo : EIATTR_SW_WAR
	.align		4
.L_153:
        /*0084*/ 	.byte	0x04, 0x36
        /*0086*/ 	.short	(.L_155 - .L_154)
.L_154:
        /*0088*/ 	.word	0x00000008
.L_155:


//--------------------- .nv.info._Z15rlwe_sub_kernelPlPKlS1_il --------------------------
	.section	.nv.info._Z15rlwe_sub_kernelPlPKlS1_il,"",@"SHT_CUDA_INFO"
	.sectionflags	@""
	.align	4


	//----- nvinfo : EIATTR_CUDA_API_VERSION
	.align		4
        /*0000*/ 	.byte	0x04, 0x37
        /*0002*/ 	.short	(.L_157 - .L_156)
.L_156:
        /*0004*/ 	.word	0x00000082


	//----- nvinfo : EIATTR_KPARAM_INFO
	.align		4
.L_157:
        /*0008*/ 	.byte	0x04, 0x17
        /*000a*/ 	.short	(.L_159 - .L_158)
.L_158:
        /*000c*/ 	.word	0x00000000
        /*0010*/ 	.short	0x0004
        /*0012*/ 	.short	0x0020
        /*0014*/ 	.byte	0x00, 0xf0, 0x21, 0x00


	//----- nvinfo : EIATTR_KPARAM_INFO
	.align		4
.L_159:
        /*0018*/ 	.byte	0x04, 0x17
        /*001a*/ 	.short	(.L_161 - .L_160)
.L_160:
        /*001c*/ 	.word	0x00000000
        /*0020*/ 	.short	0x0003
        /*0022*/ 	.short	0x0018
        /*0024*/ 	.byte	0x00, 0xf0, 0x11, 0x00


	//----- nvinfo : EIATTR_KPARAM_INFO
	.align		4
.L_161:
        /*0028*/ 	.byte	0x04, 0x17
        /*002a*/ 	.short	(.L_163 - .L_162)
.L_162:
        /*002c*/ 	.word	0x00000000
        /*0030*/ 	.short	0x0002
        /*0032*/ 	.short	0x0010
        /*0034*/ 	.byte	0x00, 0xf5, 0x21, 0x00


	//----- nvinfo : EIATTR_KPARAM_INFO
	.align		4
.L_163:
        /*0038*/ 	.byte	0x04, 0x17
        /*003a*/ 	.short	(.L_165 - .L_164)
.L_164:
        /*003c*/ 	.word	0x00000000
        /*0040*/ 	.short	0x0001
        /*0042*/ 	.short	0x0008
        /*0044*/ 	.byte	0x00, 0xf5, 0x21, 0x00


	//----- nvinfo : EIATTR_KPARAM_INFO
	.align		4
.L_165:
        /*0048*/ 	.byte	0x04, 0x17
        /*004a*/ 	.short	(.L_167 - .L_166)
.L_166:
        /*004c*/ 	.word	0x00000000
        /*0050*/ 	.short	0x0000
        /*0052*/ 	.short	0x0000
        /*0054*/ 	.byte	0x00, 0xf5, 0x21, 0x00


	//----- nvinfo : EIATTR_SPARSE_MMA_MASK
	.align		4
.L_167:
        /*0058*/ 	.byte	0x03, 0x50
        /*005a*/ 	.short	0x0000


	//----- nvinfo : EIATTR_MAXREG_COUNT
	.align		4
        /*005c*/ 	.byte	0x03, 0x1b
        /*005e*/ 	.short	0x00ff


	//----- nvinfo : EIATTR_MERCURY_ISA_VERSION
	.align		4
        /*0060*/ 	.byte	0x03, 0x5f
        /*0062*/ 	.short	0x0101


	//----- nvinfo : EIATTR_VRC_CTA_INIT_COUNT
	.align		4
        /*0064*/ 	.byte	0x02, 0x4a
	.zero		1
	.zero		1


	//----- nvinfo : EIATTR_EXIT_INSTR_OFFSETS
	.align		4
        /*0068*/ 	.byte	0x04, 0x1c
        /*006a*/ 	.short	(.L_169 - .L_168)


	//   ....[0]....
.L_168:
        /*006c*/ 	.word	0x00000070


	//   ....[1]....
        /*0070*/ 	.word	0x000001b0


	//----- nvinfo : EIATTR_CBANK_PARAM_SIZE
	.align		4
.L_169:
        /*0074*/ 	.byte	0x03, 0x19
        /*0076*/ 	.short	0x0028


	//----- nvinfo : EIATTR_PARAM_CBANK
	.align		4
        /*0078*/ 	.byte	0x04, 0x0a
        /*007a*/ 	.short	(.L_171 - .L_170)
	.align		4
.L_170:
        /*007c*/ 	.word	index@(.nv.constant0._Z15rlwe_sub_kernelPlPKlS1_il)
        /*0080*/ 	.short	0x0380
        /*0082*/ 	.short	0x0028


	//----- nvinfo : EIATTR_SW_WAR
	.align		4
.L_171:
        /*0084*/ 	.byte	0x04, 0x36
        /*0086*/ 	.short	(.L_173 - .L_172)
.L_172:
        /*0088*/ 	.word	0x00000008
.L_173:


//--------------------- .nv.info._Z15rlwe_add_kernelPlPKlS1_il --------------------------
	.section	.nv.info._Z15rlwe_add_kernelPlPKlS1_il,"",@"SHT_CUDA_INFO"
	.sectionflags	@""
	.align	4


	//----- nvinfo : EIATTR_CUDA_API_VERSION
	.align		4
        /*0000*/ 	.byte	0x04, 0x37
        /*0002*/ 	.short	(.L_175 - .L_174)
.L_174:
        /*0004*/ 	.word	0x00000082


	//----- nvinfo : EIATTR_KPARAM_INFO
	.align		4
.L_175:
        /*0008*/ 	.byte	0x04, 0x17
        /*000a*/ 	.short	(.L_177 - .L_176)
.L_176:
        /*000c*/ 	.word	0x00000000
        /*0010*/ 	.short	0x0004
        /*0012*/ 	.short	0x0020
        /*0014*/ 	.byte	0x00, 0xf0, 0x21, 0x00


	//----- nvinfo : EIATTR_KPARAM_INFO
	.align		4
.L_177:
        /*0018*/ 	.byte	0x04, 0x17
        /*001a*/ 	.short	(.L_179 - .L_178)
.L_178:
        /*001c*/ 	.word	0x00000000
        /*0020*/ 	.short	0x0003
        /*0022*/ 	.short	0x0018
        /*0024*/ 	.byte	0x00, 0xf0, 0x11, 0x00


	//----- nvinfo : EIATTR_KPARAM_INFO
	.align		4
.L_179:
        /*0028*/ 	.byte	0x04, 0x17
        /*002a*/ 	.short	(.L_181 - .L_180)
.L_180:
        /*002c*/ 	.word	0x00000000
        /*0030*/ 	.short	0x0002
        /*0032*/ 	.short	0x0010
        /*0034*/ 	.byte	0x00, 0xf5, 0x21, 0x00


	//----- nvinfo : EIATTR_KPARAM_INFO
	.align		4
.L_181:
        /*0038*/ 	.byte	0x04, 0x17
        /*003a*/ 	.short	(.L_183 - .L_182)
.L_182:
        /*003c*/ 	.word	0x00000000
        /*0040*/ 	.short	0x0001
        /*0042*/ 	.short	0x0008
        /*0044*/ 	.byte	0x00, 0xf5, 0x21, 0x00


	//----- nvinfo : EIATTR_KPARAM_INFO
	.align		4
.L_183:
        /*0048*/ 	.byte	0x04, 0x17
        /*004a*/ 	.short	(.L_185 - .L_184)
.L_184:
        /*004c*/ 	.word	0x00000000
        /*0050*/ 	.short	0x0000
        /*0052*/ 	.short	0x0000
        /*0054*/ 	.byte	0x00, 0xf5, 0x21, 0x00


	//----- nvinfo : EIATTR_SPARSE_MMA_MASK
	.align		4
.L_185:
        /*0058*/ 	.byte	0x03, 0x50
        /*005a*/ 	.short	0x0000


	//----- nvinfo : EIATTR_MAXREG_COUNT
	.align		4
        /*005c*/ 	.byte	0x03, 0x1b
        /*005e*/ 	.short	0x00ff


	//----- nvinfo : EIATTR_MERCURY_ISA_VERSION
	.align		4
        /*0060*/ 	.byte	0x03, 0x5f
        /*0062*/ 	.short	0x0101


	//----- nvinfo : EIATTR_VRC_CTA_INIT_COUNT
	.align		4
        /*0064*/ 	.byte	0x02, 0x4a
	.zero		1
	.zero		1


	//----- nvinfo : EIATTR_EXIT_INSTR_OFFSETS
	.align		4
        /*0068*/ 	.byte	0x04, 0x1c
        /*006a*/ 	.short	(.L_187 - .L_186)


	//   ....[0]....
.L_186:
        /*006c*/ 	.word	0x00000070


	//   ....[1]....
        /*0070*/ 	.word	0x000001b0


	//----- nvinfo : EIATTR_CBANK_PARAM_SIZE
	.align		4
.L_187:
        /*0074*/ 	.byte	0x03, 0x19
        /*0076*/ 	.short	0x0028


	//----- nvinfo : EIATTR_PARAM_CBANK
	.align		4
        /*0078*/ 	.byte	0x04, 0x0a
        /*007a*/ 	.short	(.L_189 - .L_188)
	.align		4
.L_188:
        /*007c*/ 	.word	index@(.nv.constant0._Z15rlwe_add_kernelPlPKlS1_il)
        /*0080*/ 	.short	0x0380
        /*0082*/ 	.short	0x0028


	//----- nvinfo : EIATTR_SW_WAR
	.align		4
.L_189:
        /*0084*/ 	.byte	0x04, 0x36
        /*0086*/ 	.short	(.L_191 - .L_190)
.L_190:
        /*0088*/ 	.word	0x00000008
.L_191:


//--------------------- .nv.callgraph             --------------------------
	.section	.nv.callgraph,"",@"SHT_CUDA_CALLGRAPH"
	.align	4
	.sectionentsize	8
	.align		4
        /*0000*/ 	.word	0x00000000
	.align		4
        /*0004*/ 	.word	0xffffffff
	.align		4
        /*0008*/ 	.word	0x00000000
	.align		4
        /*000c*/ 	.word	0xfffffffe
	.align		4
        /*0010*/ 	.word	0x00000000
	.align		4
        /*0014*/ 	.word	0xfffffffd
	.align		4
        /*0018*/ 	.word	0x00000000
	.align		4
        /*001c*/ 	.word	0xfffffffc


//--------------------- .nv.constant3             --------------------------
	.section	.nv.constant3,"a",@progbits
	.align	8
.nv.constant3:
	.type		d_const_q,@object
	.size		d_const_q,(d_const_n_inv - d_const_q)
d_const_q:
	.zero		8
	.type		d_const_n_inv,@object
	.size		d_const_n_inv,(.L_1 - d_const_n_inv)
d_const_n_inv:
	.zero		8
.L_1:


//--------------------- .text._Z11step_kernelPlPKlil --------------------------
	.section	.text._Z11step_kernelPlPKlil,"ax",@progbits
	.align	128
        .global         _Z11step_kernelPlPKlil
        .type           _Z11step_kernelPlPKlil,@function
        .size           _Z11step_kernelPlPKlil,(.L_x_12 - _Z11step_kernelPlPKlil)
        .other          _Z11step_kernelPlPKlil,@"STO_CUDA_ENTRY STV_DEFAULT"
_Z11step_kernelPlPKlil:
.text._Z11step_kernelPlPKlil:
[----:B------:R-:W-:Y:S01]  /*0000*/  LDC R1, c[0x0][0x37c] ;  /* 0x0000df00ff017b82 */ /* 0x000fe20000000800 */
[----:B------:R-:W0:Y:S07]  /*0010*/  S2R R0, SR_TID.X ;  /* 0x0000000000007919 */ /* 0x000e2e0000002100 */
[----:B------:R-:W0:Y:S01]  /*0020*/  S2UR UR4, SR_CTAID.X ;  /* 0x00000000000479c3 */ /* 0x000e220000002500 */
[----:B------:R-:W1:Y:S07]  /*0030*/  LDCU UR5, c[0x0][0x390] ;  /* 0x00007200ff0577ac */ /* 0x000e6e0008000800 */
[----:B------:R-:W0:Y:S02]  /*0040*/  LDC R9, c[0x0][0x360] ;  /* 0x0000d800ff097b82 */ /* 0x000e240000000800 */
[----:B0-----:R-:W-:-:S05]  /*0050*/  IMAD R9, R9, UR4, R0 ;  /* 0x0000000409097c24 */ /* 0x001fca000f8e0200 */
[----:B-1----:R-:W-:-:S13]  /*0060*/  ISETP.GE.AND P0, PT, R9, UR5, PT ;  /* 0x0000000509007c0c */ /* 0x002fda000bf06270 */
[----:B------:R-:W-:Y:S05]  /*0070*/  @P0 EXIT ;  /* 0x000000000000094d */ /* 0x000fea0003800000 */
[----:B------:R-:W0:Y:S01]  /*0080*/  LDC.64 R2, c[0x0][0x388] ;  /* 0x0000e200ff027b82 */ /* 0x000e220000000a00 */
[----:B------:R-:W1:Y:S07]  /*0090*/  LDCU.64 UR4, c[0x0][0x358] ;  /* 0x00006b00ff0477ac */ /* 0x000e6e0008000a00 */
[----:B------:R-:W2:Y:S08]  /*00a0*/  LDC.64 R12, c[0x0][0x398] ;  /* 0x0000e600ff0c7b82 */ /* 0x000eb00000000a00 */
[----:B------:R-:W3:Y:S01]  /*00b0*/  LDC.64 R6, c[0x0][0x380] ;  /* 0x0000e000ff067b82 */ /* 0x000ee20000000a00 */
[----:B0-----:R-:W-:-:S06]  /*00c0*/  IMAD.WIDE R2, R9, 0x8, R2 ;  /* 0x0000000809027825 */ /* 0x001fcc00078e0202 */
[----:B-1----:R-:W4:Y:S01]  /*00d0*/  LDG.E.64 R2, desc[UR4][R2.64] ;  /* 0x0000000402027981 */ /* 0x002f22000c1e1b00 */
[----:B--2---:R-:W-:Y:S02]  /*00e0*/  LEA.HI R11, P0, R13, R12, RZ, 0x1 ;  /* 0x0000000c0d0b7211 */ /* 0x004fe400078108ff */
[----:B------:R-:W-:-:S03]  /*00f0*/  SHF.R.S32.HI R5, RZ, 0x1f, R13 ;  /* 0x0000001fff057819 */ /* 0x000fc6000001140d */
[----:B------:R-:W-:Y:S01]  /*0100*/  IMAD.X R0, RZ, RZ, R13, P0 ;  /* 0x000000ffff007224 */ /* 0x000fe200000e060d */
[----:B------:R-:W-:-:S04]  /*0110*/  LEA.HI R4, P0, R5, R12, RZ, 0x2 ;  /* 0x0000000c05047211 */ /* 0x000fc800078110ff */
[----:B------:R-:W-:Y:S01]  /*0120*/  SHF.R.S64 R11, R11, 0x1, R0 ;  /* 0x000000010b0b7819 */ /* 0x000fe20000001000 */
[----:B------:R-:W-:-:S05]  /*0130*/  IMAD.X R5, RZ, RZ, R13, P0 ;  /* 0x000000ffff057224 */ /* 0x000fca00000e060d */
[--C-:B------:R-:W-:Y:S02]  /*0140*/  SHF.R.S64 R4, R4, 0x2, R5.reuse ;  /* 0x0000000204047819 */ /* 0x100fe40000001005 */
[----:B----4-:R-:W-:Y:S02]  /*0150*/  ISETP.GE.U32.AND P0, PT, R2, R11, PT ;  /* 0x0000000b0200720c */ /* 0x010fe40003f06070 */
[----:B------:R-:W-:Y:S02]  /*0160*/  SHF.R.S32.HI R11, RZ, 0x1, R0 ;  /* 0x00000001ff0b7819 */ /* 0x000fe40000011400 */
[----:B------:R-:W-:Y:S02]  /*0170*/  SHF.R.S32.HI R0, RZ, 0x2, R5 ;  /* 0x00000002ff007819 */ /* 0x000fe40000011405 */
[----:B------:R-:W-:Y:S01]  /*0180*/  ISETP.GE.AND.EX P0, PT, R3, R11, PT, P0 ;  /* 0x0000000b0300720c */ /* 0x000fe20003f06300 */
[----:B---3--:R-:W-:-:S03]  /*0190*/  IMAD.WIDE R2, R9, 0x8, R6 ;  /* 0x0000000809027825 */ /* 0x008fc600078e0206 */
[----:B------:R-:W-:Y:S02]  /*01a0*/  SEL R4, R4, RZ, !P0 ;  /* 0x000000ff04047207 */ /* 0x000fe40004000000 */
[----:B------:R-:W-:-:S05]  /*01b0*/  SEL R5, R0, RZ, !P0 ;  /* 0x000000ff00057207 */ /* 0x000fca0004000000 */
[----:B------:R-:W-:Y:S01]  /*01c0*/  STG.E.64 desc[UR4][R2.64], R4 ;  /* 0x0000000402007986 */ /* 0x000fe2000c101b04 */
[----:B------:R-:W-:Y:S05]  /*01d0*/  EXIT ;  /* 0x000000000000794d */ /* 0x000fea0003800000 */
.L_x_0:
[----:B------:R-:W-:-:S00]  /*01e0*/  BRA `(.L_x_0) ;  /* 0xfffffffc00fc7947 */ /* 0x000fc0000383ffff */
[----:B------:R-:W-:-:S00]  /*01f0*/  NOP ;  /* 0x0000000000007918 */ /* 0x000fc00000000000 */
        /* <DEDUP_REMOVED lines=8> */
.L_x_12:


//--------------------- .text._Z16ntt_scale_kernelPlill --------------------------
	.section	.text._Z16ntt_scale_kernelPlill,"ax",@progbits
	.align	128
        .global         _Z16ntt_scale_kernelPlill
        .type           _Z16ntt_scale_kernelPlill,@function
        .size           _Z16ntt_scale_kernelPlill,(.L_x_13 - _Z16ntt_scale_kernelPlill)
        .other          _Z16ntt_scale_kernelPlill,@"STO_CUDA_ENTRY STV_DEFAULT"
_Z16ntt_scale_kernelPlill:
.text._Z16ntt_scale_kernelPlill:
        /* <DEDUP_REMOVED lines=10> */
[----:B------:R-:W2:Y:S01]  /*00a0*/  LDC.64 R14, c[0x0][0x390] ;  /* 0x0000e400ff0e7b82 */ /* 0x000ea20000000a00 */
[----:B0-----:R-:W-:-:S05]  /*00b0*/  IMAD.WIDE R2, R5, 0x8, R2 ;  /* 0x0000000805027825 */ /* 0x001fca00078e0202 */
[----:B-1----:R-:W3:Y:S01]  /*00c0*/  LDG.E.64 R8, desc[UR6][R2.64] ;  /* 0x0000000602087981 */ /* 0x002ee2000c1e1b00 */
[----:B------:R-:W-:Y:S01]  /*00d0*/  UMOV UR4, 0x4321 ;  /* 0x0000432100047882 */ /* 0x000fe20000000000 */
[----:B------:R-:W-:Y:S01]  /*00e0*/  IMAD.MOV.U32 R10, RZ, RZ, 0x4b800000 ;  /* 0x4b800000ff0a7424 */ /* 0x000fe200078e00ff */
[----:B--2---:R-:W-:Y:S01]  /*00f0*/  IADD3 RZ, P0, PT, RZ, -R14, RZ ;  /* 0x8000000effff7210 */ /* 0x004fe20007f1e0ff */
[----:B------:R-:W-:Y:S01]  /*0100*/  IMAD.U32 R11, RZ, RZ, UR4 ;  /* 0x00000004ff0b7e24 */ /* 0x000fe2000f8e00ff */
[----:B------:R-:W-:Y:S01]  /*0110*/  LOP3.LUT R0, RZ, R15, RZ, 0x33, !PT ;  /* 0x0000000fff007212 */ /* 0x000fe200078e33ff */
[----:B------:R-:W-:Y:S01]  /*0120*/  IMAD.MOV.U32 R17, RZ, RZ, -0x80000000 ;  /* 0x80000000ff117424 */ /* 0x000fe200078e00ff */
[----:B------:R-:W-:Y:S01]  /*0130*/  SHF.R.S32.HI R6, RZ, 0x1f, R15 ;  /* 0x0000001fff067819 */ /* 0x000fe2000001140f */
[----:B------:R-:W-:Y:S01]  /*0140*/  UMOV UR4, URZ ;  /* 0x000000ff00047c82 */ /* 0x000fe20008000000 */
[----:B------:R-:W-:Y:S02]  /*0150*/  IADD3.X R0, P0, PT, RZ, R0, RZ, P0, !PT ;  /* 0x00000000ff007210 */ /* 0x000fe4000071e4ff */
[----:B------:R-:W-:-:S02]  /*0160*/  LOP3.LUT R4, RZ, R6, RZ, 0x33, !PT ;  /* 0x00000006ff047212 */ /* 0x000fc400078e33ff */
[----:B------:R-:W-:Y:S02]  /*0170*/  ISETP.GE.AND P1, PT, R15, RZ, PT ;  /* 0x000000ff0f00720c */ /* 0x000fe40003f26270 */
[----:B------:R-:W-:Y:S02]  /*0180*/  IADD3.X R5, P0, PT, RZ, R4, RZ, P0, !PT ;  /* 0x00000004ff057210 */ /* 0x000fe4000071e4ff */
[----:B------:R-:W-:Y:S02]  /*0190*/  SEL R0, R0, R15, !P1 ;  /* 0x0000000f00007207 */ /* 0x000fe40004800000 */
[----:B------:R-:W-:Y:S01]  /*01a0*/  LOP3.LUT R5, R6, R5, RZ, 0xc0, !PT ;  /* 0x0000000506057212 */ /* 0x000fe200078ec0ff */
[----:B------:R-:W-:-:S05]  /*01b0*/  IMAD.X R4, RZ, RZ, R4, P0 ;  /* 0x000000ffff047224 */ /* 0x000fca00000e0604 */
[----:B------:R-:W-:Y:S01]  /*01c0*/  LOP3.LUT R4, R6, R4, RZ, 0xc0, !PT ;  /* 0x0000000406047212 */ /* 0x000fe200078ec0ff */
[----:B------:R-:W-:-:S03]  /*01d0*/  @!P1 IMAD.MOV R14, RZ, RZ, -R14 ;  /* 0x000000ffff0e9224 */ /* 0x000fc600078e0a0e */
[----:B------:R-:W-:-:S04]  /*01e0*/  LOP3.LUT P3, RZ, R4, R5, RZ, 0xfc, !PT ;  /* 0x0000000504ff7212 */ /* 0x000fc8000786fcff */
[----:B------:R-:W-:Y:S02]  /*01f0*/  SEL R4, R0, R4, !P3 ;  /* 0x0000000400047207 */ /* 0x000fe40005800000 */
[----:B------:R-:W-:Y:S02]  /*0200*/  SEL R5, R14, R5, !P3 ;  /* 0x000000050e057207 */ /* 0x000fe40005800000 */
[----:B------:R-:W-:Y:S02]  /*0210*/  ISETP.NE.AND P2, PT, R4, RZ, PT ;  /* 0x000000ff0400720c */ /* 0x000fe40003f45270 */
[----:B------:R-:W-:Y:S02]  /*0220*/  SEL R15, R0, RZ, P3 ;  /* 0x000000ff000f7207 */ /* 0x000fe40001800000 */
[----:B------:R-:W-:Y:S02]  /*0230*/  SEL R7, R5, R4, !P2 ;  /* 0x0000000405077207 */ /* 0x000fe40005000000 */
[----:B------:R-:W-:-:S02]  /*0240*/  SEL R5, R15, R5, !P2 ;  /* 0x000000050f057207 */ /* 0x000fc40005000000 */
[----:B------:R-:W0:Y:S01]  /*0250*/  FLO.U32 R4, R7 ;  /* 0x0000000700047300 */ /* 0x000e2200000e0000 */
[----:B------:R-:W-:-:S04]  /*0260*/  SEL R14, R14, RZ, P3 ;  /* 0x000000ff0e0e7207 */ /* 0x000fc80001800000 */
[----:B------:R-:W-:Y:S02]  /*0270*/  SEL R15, R14, R15, !P2 ;  /* 0x0000000f0e0f7207 */ /* 0x000fe40005000000 */
[----:B0-----:R-:W-:-:S04]  /*0280*/  IADD3 R0, PT, PT, -R4, 0x1f, RZ ;  /* 0x0000001f04007810 */ /* 0x001fc80007ffe1ff */
[-C--:B------:R-:W-:Y:S02]  /*0290*/  SHF.L.W.U32.HI R6, R5, R0.reuse, R7 ;  /* 0x0000000005067219 */ /* 0x080fe40000010e07 */
[----:B------:R-:W-:Y:S02]  /*02a0*/  SHF.L.W.U32.HI R5, R15, R0, R5 ;  /* 0x000000000f057219 */ /* 0x000fe40000010e05 */
[----:B------:R-:W-:Y:S01]  /*02b0*/  PRMT R4, R6, R11, 0x3f ;  /* 0x0000003f06047416 */ /* 0x000fe2000000000b */
[----:B------:R-:W-:-:S03]  /*02c0*/  IMAD.MOV R21, RZ, RZ, -R6 ;  /* 0x000000ffff157224 */ /* 0x000fc600078e0a06 */
[C---:B------:R-:W-:Y:S02]  /*02d0*/  FSETP.GEU.AND P1, PT, |R4|.reuse, 1.175494350822287508e-38, PT ;  /* 0x008000000400780b */ /* 0x040fe40003f2e200 */
[----:B------:R-:W-:Y:S02]  /*02e0*/  FSETP.GT.AND P0, PT, |R4|, 8.50705917302346158658e+37, PT ;  /* 0x7e8000000400780b */ /* 0x000fe40003f04200 */
[----:B------:R-:W-:Y:S02]  /*02f0*/  FSEL R7, R10, 1, !P1 ;  /* 0x3f8000000a077808 */ /* 0x000fe40004800000 */
[----:B------:R-:W3:Y:S02]  /*0300*/  LDC.64 R10, c[0x0][0x398] ;  /* 0x0000e600ff0a7b82 */ /* 0x000ee40000000a00 */
[----:B------:R-:W-:-:S05]  /*0310*/  FSEL R7, R7, 0.25, !P0 ;  /* 0x3e80000007077808 */ /* 0x000fca0004000000 */
[----:B------:R-:W-:Y:S01]  /*0320*/  FMUL R16, R4, R7 ;  /* 0x0000000704107220 */ /* 0x000fe20000400000 */
[----:B------:R-:W-:-:S05]  /*0330*/  IMAD.MOV.U32 R4, RZ, RZ, RZ ;  /* 0x000000ffff047224 */ /* 0x000fca00078e00ff */
[----:B------:R-:W0:Y:S02]  /*0340*/  MUFU.RCP R16, R16 ;  /* 0x0000001000107308 */ /* 0x000e240000001000 */
[----:B0-----:R-:W-:Y:S01]  /*0350*/  FMUL R7, R7, R16 ;  /* 0x0000001007077220 */ /* 0x001fe20000400000 */
[----:B------:R-:W-:-:S04]  /*0360*/  IMAD.MOV.U32 R16, RZ, RZ, 0x0 ;  /* 0x00000000ff107424 */ /* 0x000fc800078e00ff */
[----:B------:R-:W-:-:S05]  /*0370*/  LEA R7, R7, 0xfffffe00, 0x9 ;  /* 0xfffffe0007077811 */ /* 0x000fca00078e48ff */
[----:B------:R-:W-:-:S04]  /*0380*/  IMAD.HI.U32 R12, P0, R7, R5, R4 ;  /* 0x00000005070c7227 */ /* 0x000fc80007800004 */
[----:B------:R-:W-:Y:S02]  /*0390*/  IMAD.X R13, RZ, RZ, RZ, P0 ;  /* 0x000000ffff0d7224 */ /* 0x000fe400000e06ff */
[----:B------:R-:W-:-:S03]  /*03a0*/  IMAD.WIDE.U32 R12, R6, R7, R12 ;  /* 0x00000007060c7225 */ /* 0x000fc600078e000c */
[----:B------:R-:W-:-:S05]  /*03b0*/  IADD3 R19, P1, PT, RZ, -R12, RZ ;  /* 0x8000000cff137210 */ /* 0x000fca0007f3e0ff */
[----:B------:R-:W-:-:S04]  /*03c0*/  IMAD.HI.U32 R16, P0, R7, R19, R16 ;  /* 0x0000001307107227 */ /* 0x000fc80007800010 */
[----:B------:R-:W-:Y:S01]  /*03d0*/  IMAD.X R21, R21, 0x1, ~R13, P1 ;  /* 0x0000000115157824 */ /* 0x000fe200008e0e0d */
[----:B------:R-:W-:Y:S02]  /*03e0*/  SEL R17, RZ, 0x1, !P0 ;  /* 0x00000001ff117807 */ /* 0x000fe40004000000 */
[----:B------:R-:W-:Y:S02]  /*03f0*/  ISETP.GT.U32.AND P1, PT, R19, -0x1, PT ;  /* 0xffffffff1300780c */ /* 0x000fe40003f24070 */
[----:B------:R-:W-:Y:S01]  /*0400*/  SHF.R.U32.HI R18, RZ, 0x1f, R21 ;  /* 0x0000001fff127819 */ /* 0x000fe20000011615 */
[----:B------:R-:W-:Y:S01]  /*0410*/  IMAD.WIDE.U32 R12, R7, R21, R16 ;  /* 0x00000015070c7225 */ /* 0x000fe200078e0010 */
[----:B------:R-:W-:Y:S02]  /*0420*/  ISETP.GT.AND.EX P1, PT, R21, -0x1, PT, P1 ;  /* 0xffffffff1500780c */ /* 0x000fe40003f24310 */
[----:B------:R-:W-:Y:S02]  /*0430*/  LOP3.LUT R18, R18, 0x1, RZ, 0x3c, !PT ;  /* 0x0000000112127812 */ /* 0x000fe400078e3cff */
[----:B------:R-:W-:-:S02]  /*0440*/  IADD3 RZ, P0, PT, R12, R19, RZ ;  /* 0x000000130cff7210 */ /* 0x000fc40007f1e0ff */
[----:B------:R-:W-:Y:S02]  /*0450*/  SEL R7, R7, RZ, P1 ;  /* 0x000000ff07077207 */ /* 0x000fe40000800000 */
[----:B------:R-:W-:-:S04]  /*0460*/  IADD3.X R12, P0, PT, R13, R21, RZ, P0, !PT ;  /* 0x000000150d0c7210 */ /* 0x000fc8000071e4ff */
[----:B------:R-:W-:Y:S02]  /*0470*/  IADD3 R20, P1, PT, R7, R12, RZ ;  /* 0x0000000c07147210 */ /* 0x000fe40007f3e0ff */
[----:B------:R-:W-:-:S05]  /*0480*/  SEL R7, RZ, 0x1, !P0 ;  /* 0x00000001ff077807 */ /* 0x000fca0004000000 */
[----:B------:R-:W-:-:S05]  /*0490*/  IMAD.X R7, R18, 0x1, R7, P1 ;  /* 0x0000000112077824 */ /* 0x000fca00008e0607 */
[----:B------:R-:W-:-:S04]  /*04a0*/  ISETP.NE.AND P0, PT, R7, 0x2, PT ;  /* 0x000000020700780c */ /* 0x000fc80003f05270 */
[----:B------:R-:W-:Y:S02]  /*04b0*/  SEL R7, R20, 0xffffffff, P0 ;  /* 0xffffffff14077807 */ /* 0x000fe40000000000 */
[----:B------:R-:W-:Y:S01]  /*04c0*/  LOP3.LUT R20, R0, 0x1f, RZ, 0xc0, !PT ;  /* 0x0000001f00147812 */ /* 0x000fe200078ec0ff */
[----:B---3--:R-:W-:-:S04]  /*04d0*/  IMAD.WIDE.U32 R16, R9, R10, RZ ;  /* 0x0000000a09107225 */ /* 0x008fc800078e00ff */
[----:B------:R-:W-:-:S04]  /*04e0*/  IMAD.WIDE.U32 R12, R8, R10, RZ ;  /* 0x0000000a080c7225 */ /* 0x000fc800078e00ff */
[----:B------:R-:W-:-:S04]  /*04f0*/  IMAD.WIDE.U32 R16, P4, R8, R11, R16 ;  /* 0x0000000b08107225 */ /* 0x000fc80007880010 */
[----:B------:R-:W-:Y:S01]  /*0500*/  IMAD.X R19, RZ, RZ, RZ, P4 ;  /* 0x000000ffff137224 */ /* 0x000fe200020e06ff */
[----:B------:R-:W-:Y:S01]  /*0510*/  IADD3 R13, P1, PT, R13, R16, RZ ;  /* 0x000000100d0d7210 */ /* 0x000fe20007f3e0ff */
[----:B------:R-:W-:Y:S01]  /*0520*/  IMAD.MOV.U32 R18, RZ, RZ, R17 ;  /* 0x000000ffff127224 */ /* 0x000fe200078e0011 */
[----:B------:R-:W-:-:S03]  /*0530*/  ISETP.LT.AND P4, PT, R9, RZ, PT ;  /* 0x000000ff0900720c */ /* 0x000fc60003f81270 */
[----:B------:R-:W-:Y:S01]  /*0540*/  IMAD.WIDE.U32.X R16, R9, R11, R18, P1 ;  /* 0x0000000b09107225 */ /* 0x000fe200008e0412 */
[----:B------:R-:W-:-:S03]  /*0550*/  ISETP.LT.AND P1, PT, R11, RZ, PT ;  /* 0x000000ff0b00720c */ /* 0x000fc60003f21270 */
[----:B------:R-:W-:Y:S01]  /*0560*/  IMAD.HI.U32 R18, R7, R5, RZ ;  /* 0x0000000507127227 */ /* 0x000fe200078e00ff */
[----:B------:R-:W-:-:S04]  /*0570*/  IADD3 R19, P0, PT, -R8, R16, RZ ;  /* 0x0000001008137210 */ /* 0x000fc80007f1e1ff */
[----:B------:R-:W-:Y:S01]  /*0580*/  SEL R21, R19, R16, P1 ;  /* 0x0000001013157207 */ /* 0x000fe20000800000 */
[----:B------:R-:W-:Y:S02]  /*0590*/  IMAD.X R16, R17, 0x1, ~R9, P0 ;  /* 0x0000000111107824 */ /* 0x000fe400000e0e09 */
[----:B------:R-:W-:-:S03]  /*05a0*/  IMAD.MOV.U32 R19, RZ, RZ, RZ ;  /* 0x000000ffff137224 */ /* 0x000fc600078e00ff */
[----:B------:R-:W-:Y:S01]  /*05b0*/  SEL R16, R16, R17, P1 ;  /* 0x0000001110107207 */ /* 0x000fe20000800000 */
[----:B------:R-:W-:Y:S01]  /*05c0*/  IMAD.WIDE.U32 R18, R6, R7, R18 ;  /* 0x0000000706127225 */ /* 0x000fe200078e0012 */
[----:B------:R-:W-:Y:S02]  /*05d0*/  IADD3 R8, P1, PT, R21, -R10, RZ ;  /* 0x8000000a15087210 */ /* 0x000fe40007f3e0ff */
[----:B------:R-:W-:Y:S02]  /*05e0*/  LOP3.LUT R10, RZ, R13, RZ, 0x33, !PT ;  /* 0x0000000dff0a7212 */ /* 0x000fe400078e33ff */
[----:B------:R-:W-:Y:S01]  /*05f0*/  IADD3 RZ, P0, PT, R5, R18, RZ ;  /* 0x0000001205ff7210 */ /* 0x000fe20007f1e0ff */
[----:B------:R-:W-:Y:S01]  /*0600*/  IMAD.X R9, R16, 0x1, ~R11, P1 ;  /* 0x0000000110097824 */ /* 0x000fe200008e0e0b */
[----:B------:R-:W-:Y:S02]  /*0610*/  IADD3 RZ, P1, PT, RZ, -R12, RZ ;  /* 0x8000000cffff7210 */ /* 0x000fe40007f3e0ff */
[----:B------:R-:W-:-:S02]  /*0620*/  SEL R8, R8, R21, P4 ;  /* 0x0000001508087207 */ /* 0x000fc40002000000 */
[----:B------:R-:W-:Y:S02]  /*0630*/  SEL R9, R9, R16, P4 ;  /* 0x0000001009097207 */ /* 0x000fe40002000000 */
[----:B------:R-:W-:Y:S01]  /*0640*/  IADD3.X RZ, P0, PT, R6, R19, RZ, P0, !PT ;  /* 0x0000001306ff7210 */ /* 0x000fe2000071e4ff */
[----:B------:R-:W-:Y:S01]  /*0650*/  IMAD.MOV R19, RZ, RZ, -R12 ;  /* 0x000000ffff137224 */ /* 0x000fe200078e0a0c */
[----:B------:R-:W-:Y:S02]  /*0660*/  IADD3.X R16, P1, PT, RZ, R10, RZ, P1, !PT ;  /* 0x0000000aff107210 */ /* 0x000fe40000f3e4ff */
[----:B------:R-:W-:Y:S02]  /*0670*/  SEL R17, RZ, 0x40, P3 ;  /* 0x00000040ff117807 */ /* 0x000fe40001800000 */
[----:B------:R-:W-:Y:S02]  /*0680*/  SEL R10, RZ, 0x20, P2 ;  /* 0x00000020ff0a7807 */ /* 0x000fe40001000000 */
[----:B------:R-:W-:-:S02]  /*0690*/  ISETP.GE.AND P3, PT, R9, RZ, PT ;  /* 0x000000ff0900720c */ /* 0x000fc40003f66270 */
[----:B------:R-:W-:Y:S02]  /*06a0*/  LOP3.LUT R11, RZ, R8, RZ, 0x33, !PT ;  /* 0x00000008ff0b7212 */ /* 0x000fe400078e33ff */
[----:B------:R-:W-:Y:S02]  /*06b0*/  IADD3 R10, PT, PT, R0, R10, R17 ;  /* 0x0000000a000a7210 */ /* 0x000fe40007ffe011 */
[----:B------:R-:W-:Y:S02]  /*06c0*/  SEL R17, R19, R12, !P3 ;  /* 0x0000000c13117207 */ /* 0x000fe40005800000 */
[----:B------:R-:W-:Y:S02]  /*06d0*/  IADD3.X R11, P1, PT, RZ, R11, RZ, P1, !PT ;  /* 0x0000000bff0b7210 */ /* 0x000fe40000f3e4ff */
[----:B------:R-:W-:Y:S02]  /*06e0*/  LOP3.LUT R12, RZ, R9, RZ, 0x33, !PT ;  /* 0x00000009ff0c7212 */ /* 0x000fe400078e33ff */
[----:B------:R-:W-:-:S02]  /*06f0*/  VIMNMX.U32 R18, PT, PT, R7, -0x2, PT ;  /* 0xfffffffe07127848 */ /* 0x000fc40003fe0000 */
[----:B------:R-:W-:Y:S01]  /*0700*/  SEL R19, R16, R13, !P3 ;  /* 0x0000000d10137207 */ /* 0x000fe20005800000 */
[----:B------:R-:W-:Y:S01]  /*0710*/  IMAD.X R12, RZ, RZ, R12, P1 ;  /* 0x000000ffff0c7224 */ /* 0x000fe200008e060c */
[----:B------:R-:W-:Y:S01]  /*0720*/  SEL R21, R11, R8, !P3 ;  /* 0x000000080b157207 */ /* 0x000fe20005800000 */
[----:B------:R-:W-:Y:S01]  /*0730*/  @!P0 VIADD R7, R18, 0x1 ;  /* 0x0000000112078836 */ /* 0x000fe20000000000 */
[----:B------:R-:W-:Y:S02]  /*0740*/  SEL R18, R14, RZ, P2 ;  /* 0x000000ff0e127207 */ /* 0x000fe40001000000 */
[----:B------:R-:W-:Y:S02]  /*0750*/  SEL R23, R12, R9, !P3 ;  /* 0x000000090c177207 */ /* 0x000fe40005800000 */
[-C--:B------:R-:W-:Y:S02]  /*0760*/  SHF.L.W.U32.HI R11, R17, R0.reuse, R19 ;  /* 0x00000000110b7219 */ /* 0x080fe40000010e13 */
[----:B------:R-:W-:-:S02]  /*0770*/  SHF.L.W.U32.HI R19, R19, R0, R21 ;  /* 0x0000000013137219 */ /* 0x000fc40000010e15 */
[-C--:B------:R-:W-:Y:S02]  /*0780*/  SHF.L.W.U32.HI R21, R21, R0.reuse, R23 ;  /* 0x0000000015157219 */ /* 0x080fe40000010e17 */
[C---:B------:R-:W-:Y:S02]  /*0790*/  SHF.L.W.U32.HI R14, R18.reuse, R0, R15 ;  /* 0x00000000120e7219 */ /* 0x040fe40000010e0f */
[-C--:B------:R-:W-:Y:S02]  /*07a0*/  SHF.L.U32 R13, R18, R20.reuse, RZ ;  /* 0x00000014120d7219 */ /* 0x080fe400000006ff */
[----:B------:R-:W-:Y:S02]  /*07b0*/  SHF.L.U32 R12, R17, R20, RZ ;  /* 0x00000014110c7219 */ /* 0x000fe400000006ff */
[----:B------:R-:W-:-:S07]  /*07c0*/  SHF.L.W.U32.HI R23, R23, R0, RZ ;  /* 0x0000000017177219 */ /* 0x000fce0000010eff */
.L_x_1:
[----:B------:R-:W-:Y:S01]  /*07d0*/  IADD3 RZ, P0, PT, -R5, R19, RZ ;  /* 0x0000001305ff7210 */ /* 0x000fe20007f1e1ff */
[----:B------:R-:W-:Y:S01]  /*07e0*/  IMAD.MOV.U32 R16, RZ, RZ, RZ ;  /* 0x000000ffff107224 */ /* 0x000fe200078e00ff */
[----:B------:R-:W-:Y:S01]  /*07f0*/  PLOP3.LUT P2, PT, PT, PT, PT, 0x8, 0x80 ;  /* 0x000000000080781c */ /* 0x000fe20003f4e170 */
[----:B------:R-:W-:Y:S01]  /*0800*/  UIADD3 UR4, UPT, UPT, UR4, 0x20, URZ ;  /* 0x0000002004047890 */ /* 0x000fe2000fffe0ff */
[----:B------:R-:W-:-:S04]  /*0810*/  IADD3.X RZ, P0, PT, ~R6, R21, RZ, P0, !PT ;  /* 0x0000001506ff7210 */ /* 0x000fc8000071e5ff */
[----:B------:R-:W-:-:S03]  /*0820*/  IADD3.X R17, PT, PT, R23, 0x1, RZ, P0, !PT ;  /* 0x0000000117117810 */ /* 0x000fc600007fe4ff */
[----:B------:R-:W-:-:S05]  /*0830*/  IMAD.HI.U32 R16, R23, R7, R16 ;  /* 0x0000000717107227 */ /* 0x000fca00078e0010 */
[----:B------:R-:W-:-:S04]  /*0840*/  ISETP.GE.U32.AND P0, PT, R16, R23, PT ;  /* 0x000000171000720c */ /* 0x000fc80003f06070 */
[----:B------:R-:W-:-:S05]  /*0850*/  SEL R15, R16, 0xffffffff, P0 ;  /* 0xffffffff100f7807 */ /* 0x000fca0000000000 */
[----:B------:R-:W-:-:S04]  /*0860*/  IMAD.WIDE.U32 R16, R15, R5, RZ ;  /* 0x000000050f107225 */ /* 0x000fc800078e00ff */
[----:B------:R-:W-:Y:S02]  /*0870*/  IMAD.MOV.U32 R16, RZ, RZ, R17 ;  /* 0x000000ffff107224 */ /* 0x000fe400078e0011 */
[----:B------:R-:W-:Y:S02]  /*0880*/  IMAD R18, R5, R15, RZ ;  /* 0x0000000f05127224 */ /* 0x000fe400078e02ff */
[----:B------:R-:W-:-:S03]  /*0890*/  IMAD.MOV.U32 R17, RZ, RZ, RZ ;  /* 0x000000ffff117224 */ /* 0x000fc600078e00ff */
[----:B------:R-:W-:Y:S01]  /*08a0*/  IADD3 R27, P0, PT, -R18, R19, RZ ;  /* 0x00000013121b7210 */ /* 0x000fe20007f1e1ff */
[----:B------:R-:W-:-:S03]  /*08b0*/  IMAD.WIDE.U32 R16, R6, R15, R16 ;  /* 0x0000000f06107225 */ /* 0x000fc600078e0010 */
[----:B------:R-:W-:-:S04]  /*08c0*/  IADD3.X R25, P0, PT, R21, ~R16, RZ, P0, !PT ;  /* 0x8000001015197210 */ /* 0x000fc8000071e4ff */
[----:B------:R-:W-:-:S13]  /*08d0*/  IADD3.X R18, P0, PT, R23, ~R17, RZ, P0, !PT ;  /* 0x8000001117127210 */ /* 0x000fda000071e4ff */
[----:B------:R-:W-:Y:S01]  /*08e0*/  @!P0 IADD3 R27, P1, PT, R5, R27, RZ ;  /* 0x0000001b051b8210 */ /* 0x000fe20007f3e0ff */
[----:B------:R-:W-:-:S03]  /*08f0*/  @!P0 VIADD R15, R15, 0xffffffff ;  /* 0xffffffff0f0f8836 */ /* 0x000fc60000000000 */
[----:B------:R-:W-:-:S04]  /*0900*/  @!P0 IADD3.X R25, P1, PT, R6, R25, RZ, P1, !PT ;  /* 0x0000001906198210 */ /* 0x000fc80000f3e4ff */
[----:B------:R-:W-:-:S04]  /*0910*/  @!P0 IADD3.X R18, P1, PT, RZ, R18, RZ, P1, !PT ;  /* 0x00000012ff128210 */ /* 0x000fc80000f3e4ff */
[----:B------:R-:W-:-:S13]  /*0920*/  @!P0 PLOP3.LUT P2, PT, P1, PT, PT, 0x8, 0x80 ;  /* 0x000000000080881c */ /* 0x000fda0000f4e170 */
[----:B------:R-:W-:Y:S01]  /*0930*/  @P2 VIADD R15, R15, 0xffffffff ;  /* 0xffffffff0f0f2836 */ /* 0x000fe20000000000 */
[----:B------:R-:W-:-:S03]  /*0940*/  @P2 IADD3 R27, P1, PT, R5, R27, RZ ;  /* 0x0000001b051b2210 */ /* 0x000fc60007f3e0ff */
[----:B------:R-:W-:Y:S01]  /*0950*/  IMAD.WIDE.U32 R16, R15, R13, RZ ;  /* 0x0000000d0f107225 */ /* 0x000fe200078e00ff */
[----:B------:R-:W-:-:S03]  /*0960*/  @P2 IADD3.X R25, P1, PT, R6, R25, RZ, P1, !PT ;  /* 0x0000001906192210 */ /* 0x000fc60000f3e4ff */
[----:B------:R-:W-:Y:S02]  /*0970*/  IMAD.MOV.U32 R16, RZ, RZ, R17 ;  /* 0x000000ffff107224 */ /* 0x000fe400078e0011 */
[-C--:B------:R-:W-:Y:S02]  /*0980*/  IMAD R19, R13, R15.reuse, RZ ;  /* 0x0000000f0d137224 */ /* 0x080fe400078e02ff */
[----:B------:R-:W-:Y:S02]  /*0990*/  IMAD.MOV.U32 R17, RZ, RZ, RZ ;  /* 0x000000ffff117224 */ /* 0x000fe400078e00ff */
[----:B------:R-:W-:Y:S01]  /*09a0*/  @P2 IMAD.X R18, RZ, RZ, R18, P1 ;  /* 0x000000ffff122224 */ /* 0x000fe200008e0612 */
[----:B------:R-:W-:Y:S01]  /*09b0*/  IADD3 R20, P0, PT, -R19, R12, RZ ;  /* 0x0000000c13147210 */ /* 0x000fe20007f1e1ff */
[----:B------:R-:W-:Y:S01]  /*09c0*/  IMAD.WIDE.U32 R16, R14, R15, R16 ;  /* 0x0000000f0e107225 */ /* 0x000fe200078e0010 */
[----:B------:R-:W-:-:S03]  /*09d0*/  ISETP.LT.U32.AND P2, PT, R10, UR4, PT ;  /* 0x000000040a007c0c */ /* 0x000fc6000bf41070 */
[----:B------:R-:W-:Y:S01]  /*09e0*/  IMAD.MOV.U32 R12, RZ, RZ, RZ ;  /* 0x000000ffff0c7224 */ /* 0x000fe200078e00ff */
[----:B------:R-:W-:-:S04]  /*09f0*/  IADD3.X R19, P0, PT, R11, ~R16, RZ, P0, !PT ;  /* 0x800000100b137210 */ /* 0x000fc8000071e4ff */
[----:B------:R-:W-:-:S04]  /*0a00*/  IADD3.X R21, P0, PT, R27, ~R17, RZ, P0, !PT ;  /* 0x800000111b157210 */ /* 0x000fc8000071e4ff */
[----:B------:R-:W-:-:S04]  /*0a10*/  IADD3.X R23, P0, PT, R25, -0x1, RZ, P0, !PT ;  /* 0xffffffff19177810 */ /* 0x000fc8000071e4ff */
[----:B------:R-:W-:-:S13]  /*0a20*/  IADD3.X RZ, P0, PT, R18, -0x1, RZ, P0, !PT ;  /* 0xffffffff12ff7810 */ /* 0x000fda000071e4ff */
[----:B------:R-:W-:-:S04]  /*0a30*/  @!P0 IADD3 R20, P1, PT, R13, R20, RZ ;  /* 0x000000140d148210 */ /* 0x000fc80007f3e0ff */
[----:B------:R-:W-:Y:S01]  /*0a40*/  @!P0 IADD3.X R19, P1, PT, R14, R19, RZ, P1, !PT ;  /* 0x000000130e138210 */ /* 0x000fe20000f3e4ff */
[----:B------:R-:W-:-:S03]  /*0a50*/  IMAD.MOV.U32 R11, RZ, RZ, R20 ;  /* 0x000000ffff0b7224 */ /* 0x000fc600078e0014 */
[----:B------:R-:W-:-:S05]  /*0a60*/  @!P0 IADD3.X R21, P1, PT, R5, R21, RZ, P1, !PT ;  /* 0x0000001505158210 */ /* 0x000fca0000f3e4ff */
[----:B------:R-:W-:Y:S01]  /*0a70*/  @!P0 IMAD.X R23, R6, 0x1, R23, P1 ;  /* 0x0000000106178824 */ /* 0x000fe200008e0617 */
[----:B------:R-:W-:Y:S07]  /*0a80*/  @!P2 BRA `(.L_x_1) ;  /* 0xfffffffc0050a947 */ /* 0x000fee000383ffff */
[----:B------:R-:W-:Y:S02]  /*0a90*/  ISETP.GT.U32.AND P0, PT, R8, -0x1, PT ;  /* 0xffffffff0800780c */ /* 0x000fe40003f04070 */
[-C--:B------:R-:W-:Y:S02]  /*0aa0*/  SHF.R.W.U32 R20, R20, R0.reuse, R19 ;  /* 0x0000000014147219 */ /* 0x080fe40000001e13 */
[----:B------:R-:W-:Y:S02]  /*0ab0*/  R2P PR, R10, 0x60 ;  /* 0x000000600a007804 */ /* 0x000fe40000000000 */
[----:B------:R-:W-:Y:S02]  /*0ac0*/  ISETP.GT.AND.EX P0, PT, R9, -0x1, PT, P0 ;  /* 0xffffffff0900780c */ /* 0x000fe40003f04300 */
[-C--:B------:R-:W-:Y:S02]  /*0ad0*/  SHF.R.W.U32 R19, R19, R0.reuse, R21 ;  /* 0x0000000013137219 */ /* 0x080fe40000001e15 */
[----:B------:R-:W-:-:S02]  /*0ae0*/  SHF.R.W.U32 R4, R21, R0, R23 ;  /* 0x0000000015047219 */ /* 0x000fc40000001e17 */
[----:B------:R-:W-:Y:S02]  /*0af0*/  SHF.R.W.U32 R23, R23, R0, RZ ;  /* 0x0000000017177219 */ /* 0x000fe40000001eff */
[----:B------:R-:W-:Y:S02]  /*0b00*/  SEL R20, R20, R19, !P5 ;  /* 0x0000001314147207 */ /* 0x000fe40006800000 */
[----:B------:R-:W-:Y:S02]  /*0b10*/  SEL R5, R19, R4, !P5 ;  /* 0x0000000413057207 */ /* 0x000fe40006800000 */
[----:B------:R-:W-:Y:S02]  /*0b20*/  @P6 SEL R20, R4, R23, !P5 ;  /* 0x0000001704146207 */ /* 0x000fe40006800000 */
[----:B------:R-:W-:Y:S02]  /*0b30*/  @P6 SEL R5, R23, RZ, !P5 ;  /* 0x000000ff17056207 */ /* 0x000fe40006800000 */
[----:B------:R-:W-:Y:S01]  /*0b40*/  @!P0 IADD3 RZ, P1, PT, RZ, -R20, RZ ;  /* 0x80000014ffff8210 */ /* 0x000fe20007f3e0ff */
[----:B------:R-:W-:Y:S01]  /*0b50*/  @!P0 IMAD.MOV R20, RZ, RZ, -R20 ;  /* 0x000000ffff148224 */ /* 0x000fe200078e0a14 */
[----:B------:R-:W-:-:S02]  /*0b60*/  @!P0 LOP3.LUT R0, RZ, R5, RZ, 0x33, !PT ;  /* 0x00000005ff008212 */ /* 0x000fc400078e33ff */
[----:B------:R-:W-:-:S03]  /*0b70*/  ISETP.NE.AND P2, PT, R10, 0x80, PT ;  /* 0x000000800a00780c */ /* 0x000fc60003f45270 */
[----:B------:R-:W-:Y:S01]  /*0b80*/  @!P0 IMAD.X R5, RZ, RZ, R0, P1 ;  /* 0x000000ffff058224 */ /* 0x000fe200008e0600 */
[----:B------:R-:W-:-:S04]  /*0b90*/  SEL R4, R20, 0xffffffff, P2 ;  /* 0xffffffff14047807 */ /* 0x000fc80001000000 */
[----:B------:R-:W-:-:S05]  /*0ba0*/  SEL R5, R5, 0xffffffff, P2 ;  /* 0xffffffff05057807 */ /* 0x000fca0001000000 */
[----:B------:R-:W-:Y:S01]  /*0bb0*/  STG.E.64 desc[UR6][R2.64], R4 ;  /* 0x0000000402007986 */ /* 0x000fe2000c101b06 */
[----:B------:R-:W-:Y:S05]  /*0bc0*/  EXIT ;  /* 0x000000000000794d */ /* 0x000fea0003800000 */
.L_x_2:
        /* <DEDUP_REMOVED lines=11> */
.L_x_13:


//--------------------- .text._Z18ntt_inverse_kernelPlilPKli --------------------------
	.section	.text._Z18ntt_inverse_kernelPlilPKli,"ax",@progbits
	.align	128
        .global         _Z18ntt_inverse_kernelPlilPKli
        .type           _Z18ntt_inverse_kernelPlilPKli,@function
        .size           _Z18ntt_inverse_kernelPlilPKli,(.L_x_14 - _Z18ntt_inverse_kernelPlilPKli)
        .other          _Z18ntt_inverse_kernelPlilPKli,@"STO_CUDA_ENTRY STV_DEFAULT"
_Z18ntt_inverse_kernelPlilPKli:
.text._Z18ntt_inverse_kernelPlilPKli:
[----:B------:R-:W-:Y:S01]  /*0000*/  LDC R1, c[0x0][0x37c] ;  /* 0x0000df00ff017b82 */ /* 0x000fe20000000800 */
[----:B------:R-:W0:Y:S07]  /*0010*/  S2R R5, SR_TID.X ;  /* 0x0000000000057919 */ /* 0x000e2e0000002100 */
[----:B------:R-:W1:Y:S08]  /*0020*/  LDC R0, c[0x0][0x388] ;  /* 0x0000e200ff007b82 */ /* 0x000e700000000800 */
[----:B------:R-:W0:Y:S08]  /*0030*/  S2UR UR4, SR_CTAID.X ;  /* 0x00000000000479c3 */ /* 0x000e300000002500 */
[----:B------:R-:W0:Y:S01]  /*0040*/  LDC R2, c[0x0][0x360] ;  /* 0x0000d800ff027b82 */ /* 0x000e220000000800 */
[----:B-1----:R-:W-:-:S04]  /*0050*/  LEA.HI R3, R0, R0, RZ, 0x1 ;  /* 0x0000000000037211 */ /* 0x002fc800078f08ff */
[----:B------:R-:W-:Y:S01]  /*0060*/  SHF.R.S32.HI R3, RZ, 0x1, R3 ;  /* 0x00000001ff037819 */ /* 0x000fe20000011403 */
[----:B0-----:R-:W-:-:S05]  /*0070*/  IMAD R2, R2, UR4, R5 ;  /* 0x0000000402027c24 */ /* 0x001fca000f8e0205 */
[----:B------:R-:W-:-:S13]  /*0080*/  ISETP.GE.AND P0, PT, R2, R3, PT ;  /* 0x000000030200720c */ /* 0x000fda0003f06270 */
[----:B------:R-:W-:Y:S05]  /*0090*/  @P0 EXIT ;  /* 0x000000000000094d */ /* 0x000fea0003800000 */
[----:B------:R-:W-:Y:S01]  /*00a0*/  ISETP.GE.AND P1, PT, R0, 0x1, PT ;  /* 0x000000010000780c */ /* 0x000fe20003f26270 */
[----:B------:R-:W-:Y:S01]  /*00b0*/  IMAD.MOV.U32 R6, RZ, RZ, 0x3dc6b27f ;  /* 0x3dc6b27fff067424 */ /* 0x000fe200078e00ff */
[----:B------:R-:W-:Y:S01]  /*00c0*/  I2FP.F32.S32 R3, R0 ;  /* 0x0000000000037245 */ /* 0x000fe20000201400 */
[----:B------:R-:W0:Y:S01]  /*00d0*/  LDCU UR4, c[0x0][0x3a0] ;  /* 0x00007400ff0477ac */ /* 0x000e220008000800 */
[----:B------:R-:W-:Y:S01]  /*00e0*/  FSEL R7, RZ, -23, P1 ;  /* 0xc1b80000ff077808 */ /* 0x000fe20000800000 */
[----:B------:R-:W-:Y:S01]  /*00f0*/  IMAD.MOV.U32 R8, RZ, RZ, 0x7f800000 ;  /* 0x7f800000ff087424 */ /* 0x000fe200078e00ff */
[----:B------:R-:W-:Y:S01]  /*0100*/  IABS R10, R2 ;  /* 0x00000002000a7213 */ /* 0x000fe20000000000 */
[----:B------:R-:W1:Y:S01]  /*0110*/  LDC.64 R16, c[0x0][0x380] ;  /* 0x0000e000ff107b82 */ /* 0x000e620000000a00 */
[----:B------:R-:W2:Y:S05]  /*0120*/  LDCU.64 UR6, c[0x0][0x358] ;  /* 0x00006b00ff0677ac */ /* 0x000eaa0008000a00 */
[----:B------:R-:W-:Y:S01]  /*0130*/  @!P1 FMUL R3, R3, 8388608 ;  /* 0x4b00000003039820 */ /* 0x000fe20000400000 */
[----:B------:R-:W-:Y:S01]  /*0140*/  IABS R14, R0 ;  /* 0x00000000000e7213 */ /* 0x000fe20000000000 */
[----:B------:R-:W3:Y:S02]  /*0150*/  LDC.64 R18, c[0x0][0x398] ;  /* 0x0000e600ff127b82 */ /* 0x000ee40000000a00 */
[C---:B------:R-:W-:Y:S01]  /*0160*/  VIADD R4, R3.reuse, 0xc0cafb0d ;  /* 0xc0cafb0d03047836 */ /* 0x040fe20000000000 */
[----:B------:R-:W-:-:S04]  /*0170*/  ISETP.GT.U32.AND P0, PT, R3, 0x7f7fffff, PT ;  /* 0x7f7fffff0300780c */ /* 0x000fc80003f04070 */
[----:B------:R-:W-:-:S05]  /*0180*/  LOP3.LUT R4, R4, 0xff800000, RZ, 0xc0, !PT ;  /* 0xff80000004047812 */ /* 0x000fca00078ec0ff */
[----:B------:R-:W-:Y:S01]  /*0190*/  IMAD.IADD R5, R3, 0x1, -R4 ;  /* 0x0000000103057824 */ /* 0x000fe200078e0a04 */
[----:B------:R-:W-:-:S03]  /*01a0*/  I2FP.F32.S32 R4, R4 ;  /* 0x0000000400047245 */ /* 0x000fc60000201400 */
[----:B------:R-:W-:Y:S02]  /*01b0*/  FADD R5, R5, -1 ;  /* 0xbf80000005057421 */ /* 0x000fe40000000000 */
[----:B------:R-:W-:Y:S01]  /*01c0*/  FFMA R7, R4, 1.1920928955078125e-07, R7 ;  /* 0x3400000004077823 */ /* 0x000fe20000000007 */
[----:B------:R-:W-:Y:S01]  /*01d0*/  FFMA R4, R3, R8, +INF ;  /* 0x7f80000003047423 */ /* 0x000fe20000000008 */
[----:B------:R-:W-:-:S04]  /*01e0*/  FFMA R6, R5, R6, -0.16845393180847167969 ;  /* 0xbe2c7f3005067423 */ /* 0x000fc80000000006 */
[----:B------:R-:W-:-:S04]  /*01f0*/  FFMA R6, R5, R6, 0.1716887056827545166 ;  /* 0x3e2fcf2a05067423 */ /* 0x000fc80000000006 */
[----:B------:R-:W-:-:S04]  /*0200*/  FFMA R6, R5, R6, -0.17900948226451873779 ;  /* 0xbe374e4305067423 */ /* 0x000fc80000000006 */
[----:B------:R-:W-:-:S04]  /*0210*/  FFMA R6, R5, R6, 0.20512372255325317383 ;  /* 0x3e520bf405067423 */ /* 0x000fc80000000006 */
[----:B------:R-:W-:-:S04]  /*0220*/  FFMA R6, R5, R6, -0.24046532809734344482 ;  /* 0xbe763c8b05067423 */ /* 0x000fc80000000006 */
[----:B------:R-:W-:-:S04]  /*0230*/  FFMA R6, R5, R6, 0.28857114911079406738 ;  /* 0x3e93bf9905067423 */ /* 0x000fc80000000006 */
[----:B------:R-:W-:-:S04]  /*0240*/  FFMA R6, R5, R6, -0.36067417263984680176 ;  /* 0xbeb8aa4905067423 */ /* 0x000fc80000000006 */
[----:B------:R-:W-:-:S04]  /*0250*/  FFMA R6, R5, R6, 0.48089820146560668945 ;  /* 0x3ef6384a05067423 */ /* 0x000fc80000000006 */
[----:B------:R-:W-:-:S04]  /*0260*/  FFMA R6, R5, R6, -0.72134751081466674805 ;  /* 0xbf38aa3b05067423 */ /* 0x000fc80000000006 */
[----:B------:R-:W-:-:S04]  /*0270*/  FMUL R6, R5, R6 ;  /* 0x0000000605067220 */ /* 0x000fc80000400000 */
[----:B------:R-:W-:-:S04]  /*0280*/  FMUL R6, R5, R6 ;  /* 0x0000000605067220 */ /* 0x000fc80000400000 */
[----:B------:R-:W-:-:S04]  /*0290*/  FFMA R6, R5, 1.4426950216293334961, R6 ;  /* 0x3fb8aa3b05067823 */ /* 0x000fc80000000006 */
[----:B------:R-:W-:Y:S01]  /*02a0*/  @!P0 FADD R4, R6, R7 ;  /* 0x0000000706048221 */ /* 0x000fe20000000000 */
[----:B------:R-:W-:Y:S02]  /*02b0*/  FSETP.NEU.AND P0, PT, R3, RZ, PT ;  /* 0x000000ff0300720b */ /* 0x000fe40003f0d000 */
[----:B0-----:R-:W-:Y:S01]  /*02c0*/  I2FP.F32.S32 R3, UR4 ;  /* 0x0000000400037c45 */ /* 0x001fe20008201400 */
[----:B------:R-:W-:-:S05]  /*02d0*/  FADD R4, R4, -1 ;  /* 0xbf80000004047421 */ /* 0x000fca0000000000 */
[----:B------:R-:W-:-:S05]  /*02e0*/  FSEL R4, R4, -INF , P0 ;  /* 0xff80000004047808 */ /* 0x000fca0000000000 */
[----:B------:R-:W-:Y:S01]  /*02f0*/  FADD R3, -R3, R4 ;  /* 0x0000000403037221 */ /* 0x000fe20000000100 */
[----:B------:R-:W-:-:S05]  /*0300*/  IMAD.MOV.U32 R4, RZ, RZ, 0x1 ;  /* 0x00000001ff047424 */ /* 0x000fca00078e00ff */
[----:B------:R-:W0:Y:S02]  /*0310*/  F2I.TRUNC.NTZ R3, R3 ;  /* 0x0000000300037305 */ /* 0x000e24000020f100 */
[----:B0-----:R-:W-:-:S04]  /*0320*/  SHF.L.U32 R9, R4, R3, RZ ;  /* 0x0000000304097219 */ /* 0x001fc800000006ff */
[-C--:B------:R-:W-:Y:S02]  /*0330*/  IABS R8, R9.reuse ;  /* 0x0000000900087213 */ /* 0x080fe40000000000 */
[----:B------:R-:W-:Y:S02]  /*0340*/  IABS R11, R9 ;  /* 0x00000009000b7213 */ /* 0x000fe40000000000 */
[----:B------:R-:W0:Y:S08]  /*0350*/  I2F.RP R6, R8 ;  /* 0x0000000800067306 */ /* 0x000e300000209400 */
[----:B0-----:R-:W0:Y:S02]  /*0360*/  MUFU.RCP R6, R6 ;  /* 0x0000000600067308 */ /* 0x001e240000001000 */
[----:B0-----:R-:W-:-:S02]  /*0370*/  VIADD R4, R6, 0xffffffe ;  /* 0x0ffffffe06047836 */ /* 0x001fc40000000000 */
[----:B------:R-:W-:-:S04]  /*0380*/  IMAD.MOV.U32 R6, RZ, RZ, 0x2 ;  /* 0x00000002ff067424 */ /* 0x000fc800078e00ff */
[----:B------:R0:W4:Y:S02]  /*0390*/  F2I.FTZ.U32.TRUNC.NTZ R5, R4 ;  /* 0x0000000400057305 */ /* 0x000124000021f000 */
[----:B0-----:R-:W-:Y:S02]  /*03a0*/  IMAD.MOV.U32 R4, RZ, RZ, RZ ;  /* 0x000000ffff047224 */ /* 0x001fe400078e00ff */
[----:B----4-:R-:W-:-:S04]  /*03b0*/  IMAD.MOV R7, RZ, RZ, -R5 ;  /* 0x000000ffff077224 */ /* 0x010fc800078e0a05 */
[----:B------:R-:W-:-:S04]  /*03c0*/  IMAD R7, R7, R8, RZ ;  /* 0x0000000807077224 */ /* 0x000fc800078e02ff */
[----:B------:R-:W-:Y:S01]  /*03d0*/  IMAD.HI.U32 R5, R5, R7, R4 ;  /* 0x0000000705057227 */ /* 0x000fe200078e0004 */
[----:B------:R-:W-:-:S03]  /*03e0*/  SHF.L.U32 R7, R6, R3, RZ ;  /* 0x0000000306077219 */ /* 0x000fc600000006ff */
[----:B------:R-:W-:Y:S01]  /*03f0*/  IMAD.MOV R4, RZ, RZ, -R11 ;  /* 0x000000ffff047224 */ /* 0x000fe200078e0a0b */
[----:B------:R-:W-:Y:S01]  /*0400*/  IABS R6, R7 ;  /* 0x0000000700067213 */ /* 0x000fe20000000000 */
[----:B------:R-:W-:-:S04]  /*0410*/  IMAD.HI.U32 R5, R5, R10, RZ ;  /* 0x0000000a05057227 */ /* 0x000fc800078e00ff */
[----:B------:R-:W-:Y:S02]  /*0420*/  IMAD R3, R5, R4, R10 ;  /* 0x0000000405037224 */ /* 0x000fe400078e020a */
[----:B------:R-:W0:Y:S03]  /*0430*/  I2F.RP R4, R6 ;  /* 0x0000000600047306 */ /* 0x000e260000209400 */
[----:B------:R-:W-:-:S05]  /*0440*/  ISETP.GT.U32.AND P1, PT, R8, R3, PT ;  /* 0x000000030800720c */ /* 0x000fca0003f24070 */
[----:B0-----:R-:W0:Y:S08]  /*0450*/  MUFU.RCP R4, R4 ;  /* 0x0000000400047308 */ /* 0x001e300000001000 */
[----:B------:R-:W-:Y:S02]  /*0460*/  @!P1 IMAD.IADD R3, R3, 0x1, -R8 ;  /* 0x0000000103039824 */ /* 0x000fe400078e0a08 */
[----:B------:R-:W-:Y:S01]  /*0470*/  @!P1 VIADD R5, R5, 0x1 ;  /* 0x0000000105059836 */ /* 0x000fe20000000000 */
[----:B------:R-:W-:-:S02]  /*0480*/  ISETP.NE.AND P1, PT, R9, RZ, PT ;  /* 0x000000ff0900720c */ /* 0x000fc40003f25270 */
[----:B------:R-:W-:Y:S02]  /*0490*/  ISETP.GE.U32.AND P0, PT, R3, R8, PT ;  /* 0x000000080300720c */ /* 0x000fe40003f06070 */
[----:B------:R-:W-:-:S04]  /*04a0*/  LOP3.LUT R3, R2, R9, RZ, 0x3c, !PT ;  /* 0x0000000902037212 */ /* 0x000fc800078e3cff */
[----:B------:R-:W-:Y:S01]  /*04b0*/  ISETP.GE.AND P2, PT, R3, RZ, PT ;  /* 0x000000ff0300720c */ /* 0x000fe20003f46270 */
[----:B0-----:R-:W-:-:S06]  /*04c0*/  VIADD R10, R4, 0xffffffe ;  /* 0x0ffffffe040a7836 */ /* 0x001fcc0000000000 */
[----:B------:R-:W-:Y:S01]  /*04d0*/  @P0 VIADD R5, R5, 0x1 ;  /* 0x0000000105050836 */ /* 0x000fe20000000000 */
[----:B------:R-:W0:Y:S05]  /*04e0*/  F2I.FTZ.U32.TRUNC.NTZ R11, R10 ;  /* 0x0000000a000b7305 */ /* 0x000e2a000021f000 */
[----:B------:R-:W-:Y:S01]  /*04f0*/  @!P2 IMAD.MOV R5, RZ, RZ, -R5 ;  /* 0x000000ffff05a224 */ /* 0x000fe200078e0a05 */
[----:B------:R-:W-:-:S05]  /*0500*/  @!P1 LOP3.LUT R5, RZ, R9, RZ, 0x33, !PT ;  /* 0x00000009ff059212 */ /* 0x000fca00078e33ff */
[----:B------:R-:W-:-:S04]  /*0510*/  IMAD.MOV R12, RZ, RZ, -R5 ;  /* 0x000000ffff0c7224 */ /* 0x000fc800078e0a05 */
[----:B------:R-:W-:Y:S02]  /*0520*/  IMAD R12, R9, R12, R2 ;  /* 0x0000000c090c7224 */ /* 0x000fe400078e0202 */
[----:B0-----:R-:W-:Y:S02]  /*0530*/  IMAD.MOV R13, RZ, RZ, -R11 ;  /* 0x000000ffff0d7224 */ /* 0x001fe400078e0a0b */
[----:B------:R-:W-:Y:S02]  /*0540*/  IMAD R5, R7, R5, R12 ;  /* 0x0000000507057224 */ /* 0x000fe400078e020c */
[----:B------:R-:W-:Y:S02]  /*0550*/  IMAD R13, R13, R6, RZ ;  /* 0x000000060d0d7224 */ /* 0x000fe400078e02ff */
[----:B-1----:R-:W-:-:S05]  /*0560*/  IMAD.WIDE R16, R5, 0x8, R16 ;  /* 0x0000000805107825 */ /* 0x002fca00078e0210 */
[----:B--2---:R-:W2:Y:S01]  /*0570*/  LDG.E.64 R4, desc[UR6][R16.64] ;  /* 0x0000000610047981 */ /* 0x004ea2000c1e1b00 */
[----:B------:R-:W-:-:S05]  /*0580*/  IMAD.WIDE R8, R9, 0x8, R16 ;  /* 0x0000000809087825 */ /* 0x000fca00078e0210 */
[----:B------:R-:W2:Y:S01]  /*0590*/  LDG.E.64 R2, desc[UR6][R8.64] ;  /* 0x0000000608027981 */ /* 0x000ea2000c1e1b00 */
[----:B------:R-:W-:Y:S01]  /*05a0*/  IMAD.MOV.U32 R10, RZ, RZ, RZ ;  /* 0x000000ffff0a7224 */ /* 0x000fe200078e00ff */
[----:B------:R-:W-:-:S03]  /*05b0*/  IABS R15, R7 ;  /* 0x00000007000f7213 */ /* 0x000fc60000000000 */
[----:B------:R-:W-:-:S04]  /*05c0*/  IMAD.HI.U32 R10, R11, R13, R10 ;  /* 0x0000000d0b0a7227 */ /* 0x000fc800078e000a */
[----:B------:R-:W-:Y:S02]  /*05d0*/  IMAD.MOV.U32 R11, RZ, RZ, R14 ;  /* 0x000000ffff0b7224 */ /* 0x000fe400078e000e */
[----:B------:R-:W-:Y:S02]  /*05e0*/  IMAD.MOV R13, RZ, RZ, -R15 ;  /* 0x000000ffff0d7224 */ /* 0x000fe400078e0a0f */
[----:B------:R-:W-:-:S04]  /*05f0*/  IMAD.HI.U32 R10, R10, R11, RZ ;  /* 0x0000000b0a0a7227 */ /* 0x000fc800078e00ff */
[----:B------:R-:W-:-:S05]  /*0600*/  IMAD R11, R10, R13, R11 ;  /* 0x0000000d0a0b7224 */ /* 0x000fca00078e020b */
[----:B------:R-:W-:Y:S02]  /*0610*/  ISETP.GT.U32.AND P1, PT, R6, R11, PT ;  /* 0x0000000b0600720c */ /* 0x000fe40003f24070 */
[----:B------:R-:W-:-:S11]  /*0620*/  LOP3.LUT R0, R7, R0, RZ, 0x3c, !PT ;  /* 0x0000000007007212 */ /* 0x000fd600078e3cff */
[----:B------:R-:W-:Y:S01]  /*0630*/  @!P1 IMAD.IADD R11, R11, 0x1, -R6 ;  /* 0x000000010b0b9824 */ /* 0x000fe200078e0a06 */
[----:B------:R-:W-:-:S04]  /*0640*/  ISETP.GE.AND P2, PT, R0, RZ, PT ;  /* 0x000000ff0000720c */ /* 0x000fc80003f46270 */
[----:B------:R-:W-:Y:S01]  /*0650*/  ISETP.GE.U32.AND P0, PT, R11, R6, PT ;  /* 0x000000060b00720c */ /* 0x000fe20003f06070 */
[----:B------:R-:W-:Y:S01]  /*0660*/  @!P1 VIADD R10, R10, 0x1 ;  /* 0x000000010a0a9836 */ /* 0x000fe20000000000 */
[----:B------:R-:W-:-:S11]  /*0670*/  ISETP.NE.AND P1, PT, R7, RZ, PT ;  /* 0x000000ff0700720c */ /* 0x000fd60003f25270 */
[----:B------:R-:W-:-:S04]  /*0680*/  @P0 VIADD R10, R10, 0x1 ;  /* 0x000000010a0a0836 */ /* 0x000fc80000000000 */
[----:B------:R-:W-:Y:S01]  /*0690*/  @!P2 IMAD.MOV R10, RZ, RZ, -R10 ;  /* 0x000000ffff0aa224 */ /* 0x000fe200078e0a0a */
[----:B------:R-:W-:-:S05]  /*06a0*/  @!P1 LOP3.LUT R10, RZ, R7, RZ, 0x33, !PT ;  /* 0x00000007ff0a9212 */ /* 0x000fca00078e33ff */
[----:B------:R-:W-:Y:S02]  /*06b0*/  IMAD R7, R12, R10, RZ ;  /* 0x0000000a0c077224 */ /* 0x000fe400078e02ff */
[----:B------:R-:W0:Y:S02]  /*06c0*/  LDC.64 R12, c[0x0][0x390] ;  /* 0x0000e400ff0c7b82 */ /* 0x000e240000000a00 */
[----:B---3--:R-:W-:-:S06]  /*06d0*/  IMAD.WIDE R18, R7, 0x8, R18 ;  /* 0x0000000807127825 */ /* 0x008fcc00078e0212 */
[----:B------:R-:W3:Y:S01]  /*06e0*/  LDG.E.64 R18, desc[UR6][R18.64] ;  /* 0x0000000612127981 */ /* 0x000ee2000c1e1b00 */
[----:B0-----:R-:W-:Y:S02]  /*06f0*/  IADD3 RZ, P0, PT, RZ, -R12, RZ ;  /* 0x8000000cffff7210 */ /* 0x001fe40007f1e0ff */
[----:B------:R-:W-:Y:S02]  /*0700*/  LOP3.LUT R0, RZ, R13, RZ, 0x33, !PT ;  /* 0x0000000dff007212 */ /* 0x000fe400078e33ff */
[----:B------:R-:W-:Y:S02]  /*0710*/  SHF.R.S32.HI R14, RZ, 0x1f, R13 ;  /* 0x0000001fff0e7819 */ /* 0x000fe4000001140d */
[----:B------:R-:W-:Y:S02]  /*0720*/  IADD3.X R0, P0, PT, RZ, R0, RZ, P0, !PT ;  /* 0x00000000ff007210 */ /* 0x000fe4000071e4ff */
[----:B------:R-:W-:-:S04]  /*0730*/  LOP3.LUT R6, RZ, R14, RZ, 0x33, !PT ;  /* 0x0000000eff067212 */ /* 0x000fc800078e33ff */
[----:B------:R-:W-:Y:S02]  /*0740*/  IADD3.X R10, P0, PT, RZ, R6, RZ, P0, !PT ;  /* 0x00000006ff0a7210 */ /* 0x000fe4000071e4ff */
[----:B------:R-:W-:-:S03]  /*0750*/  ISETP.GE.AND P1, PT, R13, RZ, PT ;  /* 0x000000ff0d00720c */ /* 0x000fc60003f26270 */
[----:B------:R-:W-:Y:S01]  /*0760*/  IMAD.X R11, RZ, RZ, R6, P0 ;  /* 0x000000ffff0b7224 */ /* 0x000fe200000e0606 */
[----:B------:R-:W-:-:S04]  /*0770*/  LOP3.LUT R15, R14, R10, RZ, 0xc0, !PT ;  /* 0x0000000a0e0f7212 */ /* 0x000fc800078ec0ff */
[----:B------:R-:W-:Y:S02]  /*0780*/  LOP3.LUT R11, R14, R11, RZ, 0xc0, !PT ;  /* 0x0000000b0e0b7212 */ /* 0x000fe400078ec0ff */
[----:B------:R-:W-:Y:S02]  /*0790*/  SEL R0, R0, R13, !P1 ;  /* 0x0000000d00007207 */ /* 0x000fe40004800000 */
[----:B------:R-:W-:-:S04]  /*07a0*/  LOP3.LUT P3, RZ, R11, R15, RZ, 0xfc, !PT ;  /* 0x0000000f0bff7212 */ /* 0x000fc8000786fcff */
[----:B------:R-:W-:-:S04]  /*07b0*/  SEL R11, R0, R11, !P3 ;  /* 0x0000000b000b7207 */ /* 0x000fc80005800000 */
[----:B------:R-:W-:Y:S02]  /*07c0*/  ISETP.NE.AND P4, PT, R11, RZ, PT ;  /* 0x000000ff0b00720c */ /* 0x000fe40003f85270 */
[----:B------:R-:W-:Y:S01]  /*07d0*/  SEL R23, R0, RZ, P3 ;  /* 0x000000ff00177207 */ /* 0x000fe20001800000 */
[----:B------:R-:W-:Y:S01]  /*07e0*/  UMOV UR4, 0x4321 ;  /* 0x0000432100047882 */ /* 0x000fe20000000000 */
[----:B------:R-:W-:Y:S01]  /*07f0*/  IMAD.MOV.U32 R20, RZ, RZ, 0x4b800000 ;  /* 0x4b800000ff147424 */ /* 0x000fe200078e00ff */
[CC--:B--2---:R-:W-:Y:S02]  /*0800*/  IADD3 R7, P0, PT, R4.reuse, -R2.reuse, RZ ;  /* 0x8000000204077210 */ /* 0x0c4fe40007f1e0ff */
[----:B------:R-:W-:-:S03]  /*0810*/  IADD3 R6, P2, PT, R4, R2, RZ ;  /* 0x0000000204067210 */ /* 0x000fc60007f5e0ff */
[C-C-:B------:R-:W-:Y:S01]  /*0820*/  IMAD.X R10, R5.reuse, 0x1, ~R3.reuse, P0 ;  /* 0x00000001050a7824 */ /* 0x140fe200000e0e03 */
[----:B------:R-:W-:Y:S01]  /*0830*/  ISETP.GE.U32.AND P0, PT, R6, R12, PT ;  /* 0x0000000c0600720c */ /* 0x000fe20003f06070 */
[----:B------:R-:W-:-:S03]  /*0840*/  IMAD.X R4, R5, 0x1, R3, P2 ;  /* 0x0000000105047824 */ /* 0x000fc600010e0603 */
[----:B------:R-:W-:Y:S02]  /*0850*/  SHF.R.S32.HI R3, RZ, 0x1f, R10 ;  /* 0x0000001fff037819 */ /* 0x000fe4000001140a */
[----:B------:R-:W-:Y:S02]  /*0860*/  ISETP.GE.AND.EX P0, PT, R4, R13, PT, P0 ;  /* 0x0000000d0400720c */ /* 0x000fe40003f06300 */
[----:B------:R-:W-:Y:S02]  /*0870*/  LOP3.LUT R14, R3, R12, RZ, 0xc0, !PT ;  /* 0x0000000c030e7212 */ /* 0x000fe400078ec0ff */
[----:B------:R-:W-:Y:S01]  /*0880*/  SEL R5, R12, RZ, P0 ;  /* 0x000000ff0c057207 */ /* 0x000fe20000000000 */
[----:B------:R-:W-:-:S05]  /*0890*/  @!P1 IMAD.MOV R12, RZ, RZ, -R12 ;  /* 0x000000ffff0c9224 */ /* 0x000fca00078e0a0c */
[----:B------:R-:W-:-:S04]  /*08a0*/  SEL R2, R12, R15, !P3 ;  /* 0x0000000f0c027207 */ /* 0x000fc80005800000 */
[----:B------:R-:W-:-:S04]  /*08b0*/  SEL R11, R2, R11, !P4 ;  /* 0x0000000b020b7207 */ /* 0x000fc80006000000 */
[----:B------:R-:W0:Y:S01]  /*08c0*/  FLO.U32 R3, R11 ;  /* 0x0000000b00037300 */ /* 0x000e2200000e0000 */
[----:B------:R-:W-:Y:S02]  /*08d0*/  SEL R21, R23, R2, !P4 ;  /* 0x0000000217157207 */ /* 0x000fe40006000000 */
[----:B0-----:R-:W-:Y:S01]  /*08e0*/  IADD3 R0, PT, PT, -R3, 0x1f, RZ ;  /* 0x0000001f03007810 */ /* 0x001fe20007ffe1ff */
[----:B------:R-:W-:-:S03]  /*08f0*/  IMAD.U32 R3, RZ, RZ, UR4 ;  /* 0x00000004ff037e24 */ /* 0x000fc6000f8e00ff */
[----:B------:R-:W-:-:S04]  /*0900*/  SHF.L.W.U32.HI R2, R21, R0, R11 ;  /* 0x0000000015027219 */ /* 0x000fc80000010e0b */
[----:B------:R-:W-:-:S04]  /*0910*/  PRMT R3, R2, R3, 0x3f ;  /* 0x0000003f02037416 */ /* 0x000fc80000000003 */
[C---:B------:R-:W-:Y:S02]  /*0920*/  FSETP.GEU.AND P2, PT, |R3|.reuse, 1.175494350822287508e-38, PT ;  /* 0x008000000300780b */ /* 0x040fe40003f4e200 */
[----:B------:R-:W-:Y:S02]  /*0930*/  FSETP.GT.AND P1, PT, |R3|, 8.50705917302346158658e+37, PT ;  /* 0x7e8000000300780b */ /* 0x000fe40003f24200 */
[----:B------:R-:W-:Y:S02]  /*0940*/  FSEL R20, R20, 1, !P2 ;  /* 0x3f80000014147808 */ /* 0x000fe40005000000 */
[----:B------:R-:W-:Y:S02]  /*0950*/  SHF.R.S32.HI R22, RZ, 0x1f, R10 ;  /* 0x0000001fff167819 */ /* 0x000fe4000001140a */
[----:B------:R-:W-:Y:S02]  /*0960*/  FSEL R20, R20, 0.25, !P1 ;  /* 0x3e80000014147808 */ /* 0x000fe40004800000 */
[----:B------:R-:W-:-:S03]  /*0970*/  LOP3.LUT R11, R22, R13, RZ, 0xc0, !PT ;  /* 0x0000000d160b7212 */ /* 0x000fc600078ec0ff */
[----:B------:R-:W-:Y:S01]  /*0980*/  FMUL R22, R3, R20 ;  /* 0x0000001403167220 */ /* 0x000fe20000400000 */
[----:B------:R-:W-:-:S03]  /*0990*/  IADD3 R7, P1, PT, R14, R7, RZ ;  /* 0x000000070e077210 */ /* 0x000fc60007f3e0ff */
[----:B------:R-:W0:Y:S02]  /*09a0*/  MUFU.RCP R25, R22 ;  /* 0x0000001600197308 */ /* 0x000e240000001000 */
[----:B------:R-:W-:-:S04]  /*09b0*/  IMAD.X R3, R11, 0x1, R10, P1 ;  /* 0x000000010b037824 */ /* 0x000fc800008e060a */
[----:B---3--:R-:W-:Y:S01]  /*09c0*/  IMAD.WIDE.U32 R10, R3, R18, RZ ;  /* 0x00000012030a7225 */ /* 0x008fe200078e00ff */
[----:B------:R-:W-:-:S03]  /*09d0*/  SEL R12, R12, RZ, P3 ;  /* 0x000000ff0c0c7207 */ /* 0x000fc60001800000 */
[----:B------:R-:W-:-:S04]  /*09e0*/  IMAD.WIDE.U32 R14, R7, R18, RZ ;  /* 0x00000012070e7225 */ /* 0x000fc800078e00ff */
[----:B------:R-:W-:Y:S01]  /*09f0*/  IMAD.WIDE.U32 R10, P1, R19, R7, R10 ;  /* 0x00000007130a7225 */ /* 0x000fe2000782000a */
[----:B------:R-:W-:-:S03]  /*0a00*/  SEL R23, R12, R23, !P4 ;  /* 0x000000170c177207 */ /* 0x000fc60006000000 */
[----:B0-----:R-:W-:Y:S01]  /*0a10*/  FMUL R25, R20, R25 ;  /* 0x0000001914197220 */ /* 0x001fe20000400000 */
[----:B------:R-:W-:Y:S01]  /*0a20*/  IMAD.X R27, RZ, RZ, RZ, P1 ;  /* 0x000000ffff1b7224 */ /* 0x000fe200008e06ff */
[----:B------:R-:W-:Y:S01]  /*0a30*/  IADD3 R15, P1, PT, R15, R10, RZ ;  /* 0x0000000a0f0f7210 */ /* 0x000fe20007f3e0ff */
[----:B------:R-:W-:Y:S01]  /*0a40*/  IMAD.MOV.U32 R26, RZ, RZ, R11 ;  /* 0x000000ffff1a7224 */ /* 0x000fe200078e000b */
[----:B------:R-:W-:Y:S01]  /*0a50*/  SHF.L.W.U32.HI R11, R23, R0, R21 ;  /* 0x00000000170b7219 */ /* 0x000fe20000010e15 */
[----:B------:R-:W-:Y:S01]  /*0a60*/  IMAD.MOV.U32 R10, RZ, RZ, RZ ;  /* 0x000000ffff0a7224 */ /* 0x000fe200078e00ff */
[----:B------:R-:W-:Y:S01]  /*0a70*/  LEA R29, R25, 0xfffffe00, 0x9 ;  /* 0xfffffe00191d7811 */ /* 0x000fe200078e48ff */
[----:B------:R-:W-:-:S04]  /*0a80*/  IMAD.WIDE.U32.X R26, R19, R3, R26, P1 ;  /* 0x00000003131a7225 */ /* 0x000fc800008e041a */
[----:B------:R-:W-:Y:S01]  /*0a90*/  IMAD.HI.U32 R20, P5, R29, R11, R10 ;  /* 0x0000000b1d147227 */ /* 0x000fe200078a000a */
[----:B------:R-:W-:-:S03]  /*0aa0*/  IADD3 R25, P1, PT, -R7, R26, RZ ;  /* 0x0000001a07197210 */ /* 0x000fc60007f3e1ff */
[----:B------:R-:W-:Y:S01]  /*0ab0*/  IMAD.X R21, RZ, RZ, RZ, P5 ;  /* 0x000000ffff157224 */ /* 0x000fe200028e06ff */
[----:B------:R-:W-:Y:S01]  /*0ac0*/  ISETP.LT.AND P2, PT, R19, RZ, PT ;  /* 0x000000ff1300720c */ /* 0x000fe20003f41270 */
[----:B------:R-:W-:Y:S02]  /*0ad0*/  IMAD.X R7, R27, 0x1, ~R3, P1 ;  /* 0x000000011b077824 */ /* 0x000fe400008e0e03 */
[----:B------:R-:W-:-:S03]  /*0ae0*/  IMAD.WIDE.U32 R20, R2, R29, R20 ;  /* 0x0000001d02147225 */ /* 0x000fc600078e0014 */
[----:B------:R-:W-:Y:S01]  /*0af0*/  SEL R7, R7, R27, P2 ;  /* 0x0000001b07077207 */ /* 0x000fe20001000000 */
[----:B------:R-:W-:Y:S01]  /*0b00*/  IMAD.MOV R22, RZ, RZ, -R2 ;  /* 0x000000ffff167224 */ /* 0x000fe200078e0a02 */
[----:B------:R-:W-:Y:S01]  /*0b10*/  IADD3 R27, P1, PT, RZ, -R20, RZ ;  /* 0x80000014ff1b7210 */ /* 0x000fe20007f3e0ff */
[----:B------:R-:W-:-:S04]  /*0b20*/  IMAD.MOV.U32 R20, RZ, RZ, 0x0 ;  /* 0x00000000ff147424 */ /* 0x000fc800078e00ff */
[----:B------:R-:W-:Y:S02]  /*0b30*/  IMAD.X R22, R22, 0x1, ~R21, P1 ;  /* 0x0000000116167824 */ /* 0x000fe400008e0e15 */
[----:B------:R-:W-:Y:S02]  /*0b40*/  IMAD.MOV.U32 R21, RZ, RZ, -0x80000000 ;  /* 0x80000000ff157424 */ /* 0x000fe400078e00ff */
[----:B------:R-:W-:-:S05]  /*0b50*/  IMAD.HI.U32 R20, P1, R29, R27, R20 ;  /* 0x0000001b1d147227 */ /* 0x000fca0007820014 */
[----:B------:R-:W-:Y:S02]  /*0b60*/  SEL R21, RZ, 0x1, !P1 ;  /* 0x00000001ff157807 */ /* 0x000fe40004800000 */
[----:B------:R-:W-:Y:S01]  /*0b70*/  ISETP.GT.U32.AND P1, PT, R27, -0x1, PT ;  /* 0xffffffff1b00780c */ /* 0x000fe20003f24070 */
[----:B------:R-:W-:Y:S01]  /*0b80*/  IMAD.WIDE.U32 R20, R29, R22, R20 ;  /* 0x000000161d147225 */ /* 0x000fe200078e0014 */
[----:B------:R-:W-:Y:S02]  /*0b90*/  SEL R25, R25, R26, P2 ;  /* 0x0000001a19197207 */ /* 0x000fe40001000000 */
[----:B------:R-:W-:Y:S02]  /*0ba0*/  ISETP.GT.AND.EX P1, PT, R22, -0x1, PT, P1 ;  /* 0xffffffff1600780c */ /* 0x000fe40003f24310 */
[----:B------:R-:W-:Y:S02]  /*0bb0*/  IADD3 RZ, P2, PT, R20, R27, RZ ;  /* 0x0000001b14ff7210 */ /* 0x000fe40007f5e0ff */
[----:B------:R-:W-:-:S02]  /*0bc0*/  IADD3 R20, P5, PT, -R5, R6, RZ ;  /* 0x0000000605147210 */ /* 0x000fc40007fbe1ff */
[----:B------:R-:W-:Y:S02]  /*0bd0*/  IADD3.X R6, P2, PT, R21, R22, RZ, P2, !PT ;  /* 0x0000001615067210 */ /* 0x000fe4000175e4ff */
[----:B------:R-:W-:Y:S02]  /*0be0*/  SEL R29, R29, RZ, P1 ;  /* 0x000000ff1d1d7207 */ /* 0x000fe40000800000 */
[----:B------:R-:W-:Y:S02]  /*0bf0*/  SHF.R.U32.HI R5, RZ, 0x1f, R22 ;  /* 0x0000001fff057819 */ /* 0x000fe40000011616 */
[----:B------:R-:W-:Y:S02]  /*0c00*/  IADD3 R29, P1, PT, R29, R6, RZ ;  /* 0x000000061d1d7210 */ /* 0x000fe40007f3e0ff */
[----:B------:R-:W-:Y:S02]  /*0c10*/  LOP3.LUT R5, R5, 0x1, RZ, 0x3c, !PT ;  /* 0x0000000105057812 */ /* 0x000fe400078e3cff */
[----:B------:R-:W-:-:S02]  /*0c20*/  SEL R6, RZ, 0x1, !P2 ;  /* 0x00000001ff067807 */ /* 0x000fc40005000000 */
[----:B------:R-:W-:-:S03]  /*0c30*/  SEL R13, R13, RZ, P0 ;  /* 0x000000ff0d0d7207 */ /* 0x000fc60000000000 */
[----:B------:R-:W-:Y:S02]  /*0c40*/  IMAD.X R5, R5, 0x1, R6, P1 ;  /* 0x0000000105057824 */ /* 0x000fe400008e0606 */
[----:B------:R-:W-:Y:S01]  /*0c50*/  IMAD.X R21, R4, 0x1, ~R13, P5 ;  /* 0x0000000104157824 */ /* 0x000fe200028e0e0d */
[----:B------:R-:W-:Y:S02]  /*0c60*/  IADD3 R4, P0, PT, -R18, R25, RZ ;  /* 0x0000001912047210 */ /* 0x000fe40007f1e1ff */
[----:B------:R-:W-:-:S04]  /*0c70*/  ISETP.NE.AND P1, PT, R5, 0x2, PT ;  /* 0x000000020500780c */ /* 0x000fc80003f25270 */
[----:B------:R-:W-:Y:S01]  /*0c80*/  SEL R5, R29, 0xffffffff, P1 ;  /* 0xffffffff1d057807 */ /* 0x000fe20000800000 */
[----:B------:R-:W-:Y:S01]  /*0c90*/  IMAD.X R18, R7, 0x1, ~R19, P0 ;  /* 0x0000000107127824 */ /* 0x000fe200000e0e13 */
[----:B------:R-:W-:Y:S01]  /*0ca0*/  ISETP.LT.AND P1, PT, R3, RZ, PT ;  /* 0x000000ff0300720c */ /* 0x000fe20003f21270 */
[----:B------:R-:W-:Y:S02]  /*0cb0*/  IMAD.MOV.U32 R27, RZ, RZ, RZ ;  /* 0x000000ffff1b7224 */ /* 0x000fe400078e00ff */
[----:B------:R-:W-:Y:S01]  /*0cc0*/  IMAD.HI.U32 R26, R5, R11, RZ ;  /* 0x0000000b051a7227 */ /* 0x000fe200078e00ff */
[----:B------:R-:W-:Y:S02]  /*0cd0*/  SEL R25, R4, R25, P1 ;  /* 0x0000001904197207 */ /* 0x000fe40000800000 */
[----:B------:R-:W-:Y:S02]  /*0ce0*/  SEL R7, R18, R7, P1 ;  /* 0x0000000712077207 */ /* 0x000fe40000800000 */
[----:B------:R-:W-:-:S02]  /*0cf0*/  IADD3 RZ, P1, PT, RZ, -R14, RZ ;  /* 0x8000000effff7210 */ /* 0x000fc40007f3e0ff */
[----:B------:R-:W-:Y:S01]  /*0d00*/  LOP3.LUT R3, RZ, R15, RZ, 0x33, !PT ;  /* 0x0000000fff037212 */ /* 0x000fe200078e33ff */
[----:B------:R-:W-:Y:S01]  /*0d10*/  IMAD.WIDE.U32 R26, R2, R5, R26 ;  /* 0x00000005021a7225 */ /* 0x000fe200078e001a */
[----:B------:R-:W-:Y:S02]  /*0d20*/  ISETP.GE.AND P2, PT, R7, RZ, PT ;  /* 0x000000ff0700720c */ /* 0x000fe40003f46270 */
[----:B------:R-:W-:Y:S02]  /*0d30*/  IADD3.X R4, P1, PT, RZ, R3, RZ, P1, !PT ;  /* 0x00000003ff047210 */ /* 0x000fe40000f3e4ff */
[----:B------:R-:W-:Y:S02]  /*0d40*/  LOP3.LUT R6, RZ, R25, RZ, 0x33, !PT ;  /* 0x00000019ff067212 */ /* 0x000fe400078e33ff */
[----:B------:R-:W-:Y:S02]  /*0d50*/  IADD3 RZ, P0, PT, R11, R26, RZ ;  /* 0x0000001a0bff7210 */ /* 0x000fe40007f1e0ff */
[----:B------:R-:W-:-:S02]  /*0d60*/  SEL R15, R4, R15, !P2 ;  /* 0x0000000f040f7207 */ /* 0x000fc40005000000 */
[----:B------:R-:W-:Y:S02]  /*0d70*/  IADD3.X R6, P1, PT, RZ, R6, RZ, P1, !PT ;  /* 0x00000006ff067210 */ /* 0x000fe40000f3e4ff */
[----:B------:R-:W-:Y:S01]  /*0d80*/  LOP3.LUT R4, RZ, R7, RZ, 0x33, !PT ;  /* 0x00000007ff047212 */ /* 0x000fe200078e33ff */
[----:B------:R-:W-:Y:S01]  /*0d90*/  IMAD.MOV R19, RZ, RZ, -R14 ;  /* 0x000000ffff137224 */ /* 0x000fe200078e0a0e */
[----:B------:R-:W-:Y:S02]  /*0da0*/  IADD3.X RZ, P0, PT, R2, R27, RZ, P0, !PT ;  /* 0x0000001b02ff7210 */ /* 0x000fe4000071e4ff */
[----:B------:R-:W-:Y:S02]  /*0db0*/  SEL R13, RZ, 0x40, P3 ;  /* 0x00000040ff0d7807 */ /* 0x000fe40001800000 */
[----:B------:R-:W-:Y:S01]  /*0dc0*/  SEL R18, RZ, 0x20, P4 ;  /* 0x00000020ff127807 */ /* 0x000fe20002000000 */
[----:B------:R-:W-:Y:S01]  /*0dd0*/  IMAD.X R4, RZ, RZ, R4, P1 ;  /* 0x000000ffff047224 */ /* 0x000fe200008e0604 */
[----:B------:R0:W-:Y:S02]  /*0de0*/  STG.E.64 desc[UR6][R16.64], R20 ;  /* 0x0000001410007986 */ /* 0x0001e4000c101b06 */
[----:B------:R-:W-:-:S02]  /*0df0*/  IADD3 R3, PT, PT, R0, R18, R13 ;  /* 0x0000001200037210 */ /* 0x000fc40007ffe00d */
[----:B------:R-:W-:Y:S02]  /*0e00*/  SEL R13, R19, R14, !P2 ;  /* 0x0000000e130d7207 */ /* 0x000fe40005000000 */
[----:B------:R-:W-:Y:S02]  /*0e10*/  SEL R19, R6, R25, !P2 ;  /* 0x0000001906137207 */ /* 0x000fe40005000000 */
[----:B------:R-:W-:Y:S02]  /*0e20*/  SEL R12, R12, RZ, P4 ;  /* 0x000000ff0c0c7207 */ /* 0x000fe40002000000 */
[----:B------:R-:W-:Y:S02]  /*0e30*/  LOP3.LUT R14, R0, 0x1f, RZ, 0xc0, !PT ;  /* 0x0000001f000e7812 */ /* 0x000fe400078ec0ff */
[----:B0-----:R-:W-:Y:S02]  /*0e40*/  VIMNMX.U32 R16, PT, PT, R5, -0x2, PT ;  /* 0xfffffffe05107848 */ /* 0x001fe40003fe0000 */
[----:B------:R-:W-:-:S02]  /*0e50*/  SEL R21, R4, R7, !P2 ;  /* 0x0000000704157207 */ /* 0x000fc40005000000 */
[-C--:B------:R-:W-:Y:S01]  /*0e60*/  SHF.L.W.U32.HI R17, R15, R0.reuse, R19 ;  /* 0x000000000f117219 */ /* 0x080fe20000010e13 */
[----:B------:R-:W-:Y:S01]  /*0e70*/  @!P0 VIADD R5, R16, 0x1 ;  /* 0x0000000110058836 */ /* 0x000fe20000000000 */
[CC--:B------:R-:W-:Y:S02]  /*0e80*/  SHF.L.W.U32.HI R23, R12.reuse, R0.reuse, R23 ;  /* 0x000000000c177219 */ /* 0x0c0fe40000010e17 */
[----:B------:R-:W-:Y:S02]  /*0e90*/  SHF.L.W.U32.HI R19, R19, R0, R21 ;  /* 0x0000000013137219 */ /* 0x000fe40000010e15 */
[-C--:B------:R-:W-:Y:S02]  /*0ea0*/  SHF.L.U32 R12, R12, R14.reuse, RZ ;  /* 0x0000000e0c0c7219 */ /* 0x080fe400000006ff */
[C---:B------:R-:W-:Y:S02]  /*0eb0*/  SHF.L.U32 R6, R13.reuse, R14, RZ ;  /* 0x0000000e0d067219 */ /* 0x040fe400000006ff */
[----:B------:R-:W-:-:S02]  /*0ec0*/  SHF.L.W.U32.HI R4, R13, R0, R15 ;  /* 0x000000000d047219 */ /* 0x000fc40000010e0f */
[----:B------:R-:W-:Y:S01]  /*0ed0*/  SHF.L.W.U32.HI R21, R21, R0, RZ ;  /* 0x0000000015157219 */ /* 0x000fe20000010eff */
[----:B------:R-:W-:-:S06]  /*0ee0*/  UMOV UR4, URZ ;  /* 0x000000ff00047c82 */ /* 0x000fcc0008000000 */
.L_x_3:
        /* <DEDUP_REMOVED lines=30> */
[----:B------:R-:W-:Y:S01]  /*10d0*/  ISETP.LT.U32.AND P2, PT, R3, UR4, PT ;  /* 0x0000000403007c0c */ /* 0x000fe2000bf41070 */
[----:B------:R-:W-:Y:S01]  /*10e0*/  IMAD.WIDE.U32 R14, R23, R13, R14 ;  /* 0x0000000d170e7225 */ /* 0x000fe200078e000e */
[----:B------:R-:W-:-:S03]  /*10f0*/  IADD3 R13, P0, PT, -R17, R6, RZ ;  /* 0x00000006110d7210 */ /* 0x000fc60007f1e1ff */
        /* <DEDUP_REMOVED lines=26> */
[----:B------:R-:W-:-:S05]  /*12a0*/  @!P0 IMAD.X R2, RZ, RZ, R0, P1 ;  /* 0x000000ffff028224 */ /* 0x000fca00008e0600 */
[----:B------:R-:W-:Y:S02]  /*12b0*/  SEL R3, R2, 0xffffffff, P2 ;  /* 0xffffffff02037807 */ /* 0x000fe40001000000 */
[----:B------:R-:W-:-:S05]  /*12c0*/  SEL R2, R13, 0xffffffff, P2 ;  /* 0xffffffff0d027807 */ /* 0x000fca0001000000 */
[----:B------:R-:W-:Y:S01]  /*12d0*/  STG.E.64 desc[UR6][R8.64], R2 ;  /* 0x0000000208007986 */ /* 0x000fe2000c101b06 */
[----:B------:R-:W-:Y:S05]  /*12e0*/  EXIT ;  /* 0x000000000000794d */ /* 0x000fea0003800000 */
.L_x_4:
        /* <DEDUP_REMOVED lines=9> */
.L_x_14:


//--------------------- .text._Z18ntt_forward_kernelPlilPKli --------------------------
	.section	.text._Z18ntt_forward_kernelPlilPKli,"ax",@progbits
	.align	128
        .global         _Z18ntt_forward_kernelPlilPKli
        .type           _Z18ntt_forward_kernelPlilPKli,@function
        .size           _Z18ntt_forward_kernelPlilPKli,(.L_x_15 - _Z18ntt_forward_kernelPlilPKli)
        .other          _Z18ntt_forward_kernelPlilPKli,@"STO_CUDA_ENTRY STV_DEFAULT"
_Z18ntt_forward_kernelPlilPKli:
.text._Z18ntt_forward_kernelPlilPKli:
        /* <DEDUP_REMOVED lines=10> */
[----:B------:R-:W0:Y:S01]  /*00a0*/  LDCU UR4, c[0x0][0x3a0] ;  /* 0x00007400ff0477ac */ /* 0x000e220008000800 */
[----:B------:R-:W-:Y:S02]  /*00b0*/  IMAD.MOV.U32 R5, RZ, RZ, 0x1 ;  /* 0x00000001ff057424 */ /* 0x000fe400078e00ff */
[----:B------:R-:W-:Y:S01]  /*00c0*/  IMAD.MOV.U32 R3, RZ, RZ, 0x2 ;  /* 0x00000002ff037424 */ /* 0x000fe200078e00ff */
[----:B------:R-:W1:Y:S02]  /*00d0*/  LDCU.64 UR6, c[0x0][0x358] ;  /* 0x00006b00ff0677ac */ /* 0x000e640008000a00 */
[----:B0-----:R-:W-:Y:S02]  /*00e0*/  SHF.L.U32 R5, R5, UR4, RZ ;  /* 0x0000000405057c19 */ /* 0x001fe400080006ff */
[----:B------:R-:W-:Y:S02]  /*00f0*/  SHF.L.U32 R3, R3, UR4, RZ ;  /* 0x0000000403037c19 */ /* 0x000fe400080006ff */
[----:B------:R-:W-:-:S02]  /*0100*/  IABS R4, R5 ;  /* 0x0000000500047213 */ /* 0x000fc40000000000 */
[----:B------:R-:W-:Y:S02]  /*0110*/  IABS R8, R3 ;  /* 0x0000000300087213 */ /* 0x000fe40000000000 */
[----:B------:R-:W0:Y:S01]  /*0120*/  I2F.RP R9, R4 ;  /* 0x0000000400097306 */ /* 0x000e220000209400 */
[----:B------:R-:W-:-:S07]  /*0130*/  IABS R14, R5 ;  /* 0x00000005000e7213 */ /* 0x000fce0000000000 */
[----:B------:R-:W2:Y:S08]  /*0140*/  I2F.RP R12, R8 ;  /* 0x00000008000c7306 */ /* 0x000eb00000209400 */
[----:B0-----:R-:W0:Y:S08]  /*0150*/  MUFU.RCP R9, R9 ;  /* 0x0000000900097308 */ /* 0x001e300000001000 */
[----:B--2---:R-:W2:Y:S01]  /*0160*/  MUFU.RCP R12, R12 ;  /* 0x0000000c000c7308 */ /* 0x004ea20000001000 */
[----:B0-----:R-:W-:-:S02]  /*0170*/  VIADD R10, R9, 0xffffffe ;  /* 0x0ffffffe090a7836 */ /* 0x001fc40000000000 */
[----:B------:R-:W-:-:S05]  /*0180*/  IMAD.MOV R9, RZ, RZ, -R14 ;  /* 0x000000ffff097224 */ /* 0x000fca00078e0a0e */
[----:B------:R0:W3:Y:S01]  /*0190*/  F2I.FTZ.U32.TRUNC.NTZ R11, R10 ;  /* 0x0000000a000b7305 */ /* 0x0000e2000021f000 */
[----:B--2---:R-:W-:Y:S01]  /*01a0*/  VIADD R6, R12, 0xffffffe ;  /* 0x0ffffffe0c067836 */ /* 0x004fe20000000000 */
[----:B------:R-:W-:-:S06]  /*01b0*/  IABS R12, R0 ;  /* 0x00000000000c7213 */ /* 0x000fcc0000000000 */
[----:B------:R2:W4:Y:S01]  /*01c0*/  F2I.FTZ.U32.TRUNC.NTZ R7, R6 ;  /* 0x0000000600077305 */ /* 0x000522000021f000 */
[----:B0-----:R-:W-:Y:S02]  /*01d0*/  IMAD.MOV.U32 R10, RZ, RZ, RZ ;  /* 0x000000ffff0a7224 */ /* 0x001fe400078e00ff */
[----:B---3--:R-:W-:Y:S02]  /*01e0*/  IMAD.MOV R13, RZ, RZ, -R11 ;  /* 0x000000ffff0d7224 */ /* 0x008fe400078e0a0b */
[----:B--2---:R-:W-:Y:S02]  /*01f0*/  IMAD.MOV.U32 R6, RZ, RZ, RZ ;  /* 0x000000ffff067224 */ /* 0x004fe400078e00ff */
[----:B------:R-:W-:-:S04]  /*0200*/  IMAD R13, R13, R4, RZ ;  /* 0x000000040d0d7224 */ /* 0x000fc800078e02ff */
[----:B------:R-:W-:Y:S01]  /*0210*/  IMAD.HI.U32 R11, R11, R13, R10 ;  /* 0x0000000d0b0b7227 */ /* 0x000fe200078e000a */
[-C--:B------:R-:W-:Y:S02]  /*0220*/  IABS R10, R2.reuse ;  /* 0x00000002000a7213 */ /* 0x080fe40000000000 */
[----:B------:R-:W-:Y:S01]  /*0230*/  LOP3.LUT R2, R3, R2, RZ, 0x3c, !PT ;  /* 0x0000000203027212 */ /* 0x000fe200078e3cff */
[----:B----4-:R-:W-:Y:S02]  /*0240*/  IMAD.MOV R13, RZ, RZ, -R7 ;  /* 0x000000ffff0d7224 */ /* 0x010fe400078e0a07 */
[----:B------:R-:W-:-:S04]  /*0250*/  IMAD.HI.U32 R11, R11, R12, RZ ;  /* 0x0000000c0b0b7227 */ /* 0x000fc800078e00ff */
[----:B------:R-:W-:Y:S02]  /*0260*/  IMAD R13, R13, R8, RZ ;  /* 0x000000080d0d7224 */ /* 0x000fe400078e02ff */
[----:B------:R-:W-:Y:S01]  /*0270*/  IMAD R9, R11, R9, R12 ;  /* 0x000000090b097224 */ /* 0x000fe200078e020c */
[----:B------:R-:W-:Y:S01]  /*0280*/  IABS R12, R3 ;  /* 0x00000003000c7213 */ /* 0x000fe20000000000 */
[----:B------:R-:W-:-:S03]  /*0290*/  IMAD.HI.U32 R6, R7, R13, R6 ;  /* 0x0000000d07067227 */ /* 0x000fc600078e0006 */
[----:B------:R-:W-:Y:S01]  /*02a0*/  ISETP.GT.U32.AND P3, PT, R4, R9, PT ;  /* 0x000000090400720c */ /* 0x000fe20003f64070 */
[----:B------:R-:W-:Y:S02]  /*02b0*/  IMAD.MOV.U32 R7, RZ, RZ, R10 ;  /* 0x000000ffff077224 */ /* 0x000fe400078e000a */
[----:B------:R-:W-:Y:S02]  /*02c0*/  IMAD.MOV R12, RZ, RZ, -R12 ;  /* 0x000000ffff0c7224 */ /* 0x000fe400078e0a0c */
[----:B------:R-:W-:-:S04]  /*02d0*/  IMAD.HI.U32 R10, R6, R7, RZ ;  /* 0x00000007060a7227 */ /* 0x000fc800078e00ff */
[----:B------:R-:W-:Y:S02]  /*02e0*/  IMAD R7, R10, R12, R7 ;  /* 0x0000000c0a077224 */ /* 0x000fe400078e0207 */
[----:B------:R-:W0:Y:S02]  /*02f0*/  LDC.64 R12, c[0x0][0x398] ;  /* 0x0000e600ff0c7b82 */ /* 0x000e240000000a00 */
[----:B------:R-:W-:Y:S01]  /*0300*/  @!P3 IMAD.IADD R9, R9, 0x1, -R4 ;  /* 0x000000010909b824 */ /* 0x000fe200078e0a04 */
[----:B------:R-:W-:Y:S01]  /*0310*/  ISETP.GT.U32.AND P0, PT, R8, R7, PT ;  /* 0x000000070800720c */ /* 0x000fe20003f04070 */
[----:B------:R-:W-:Y:S01]  /*0320*/  @!P3 VIADD R11, R11, 0x1 ;  /* 0x000000010b0bb836 */ /* 0x000fe20000000000 */
[----:B------:R-:W-:Y:S02]  /*0330*/  ISETP.NE.AND P3, PT, R5, RZ, PT ;  /* 0x000000ff0500720c */ /* 0x000fe40003f65270 */
[----:B------:R-:W-:Y:S02]  /*0340*/  ISETP.GE.U32.AND P2, PT, R9, R4, PT ;  /* 0x000000040900720c */ /* 0x000fe40003f46070 */
[----:B------:R-:W-:-:S04]  /*0350*/  LOP3.LUT R4, R0, R5, RZ, 0x3c, !PT ;  /* 0x0000000500047212 */ /* 0x000fc800078e3cff */
[----:B------:R-:W-:-:S03]  /*0360*/  ISETP.GE.AND P1, PT, R4, RZ, PT ;  /* 0x000000ff0400720c */ /* 0x000fc60003f26270 */
[----:B------:R-:W-:Y:S02]  /*0370*/  @!P0 IMAD.IADD R7, R7, 0x1, -R8 ;  /* 0x0000000107078824 */ /* 0x000fe400078e0a08 */
[----:B------:R-:W-:Y:S01]  /*0380*/  @!P0 VIADD R10, R10, 0x1 ;  /* 0x000000010a0a8836 */ /* 0x000fe20000000000 */
[----:B------:R-:W-:Y:S01]  /*0390*/  ISETP.NE.AND P0, PT, R3, RZ, PT ;  /* 0x000000ff0300720c */ /* 0x000fe20003f05270 */
[----:B------:R-:W-:Y:S01]  /*03a0*/  @P2 VIADD R11, R11, 0x1 ;  /* 0x000000010b0b2836 */ /* 0x000fe20000000000 */
[----:B------:R-:W-:Y:S02]  /*03b0*/  ISETP.GE.U32.AND P2, PT, R7, R8, PT ;  /* 0x000000080700720c */ /* 0x000fe40003f46070 */
[----:B------:R-:W2:Y:S03]  /*03c0*/  LDC.64 R6, c[0x0][0x380] ;  /* 0x0000e000ff067b82 */ /* 0x000ea60000000a00 */
[----:B------:R-:W-:Y:S01]  /*03d0*/  @!P1 IMAD.MOV R11, RZ, RZ, -R11 ;  /* 0x000000ffff0b9224 */ /* 0x000fe200078e0a0b */
[----:B------:R-:W-:-:S02]  /*03e0*/  ISETP.GE.AND P1, PT, R2, RZ, PT ;  /* 0x000000ff0200720c */ /* 0x000fc40003f26270 */
[----:B------:R-:W-:-:S05]  /*03f0*/  @!P3 LOP3.LUT R11, RZ, R5, RZ, 0x33, !PT ;  /* 0x00000005ff0bb212 */ /* 0x000fca00078e33ff */
[----:B------:R-:W-:Y:S02]  /*0400*/  IMAD.MOV R2, RZ, RZ, -R11 ;  /* 0x000000ffff027224 */ /* 0x000fe400078e0a0b */
[----:B------:R-:W-:Y:S02]  /*0410*/  @P2 VIADD R10, R10, 0x1 ;  /* 0x000000010a0a2836 */ /* 0x000fe40000000000 */
[----:B------:R-:W-:Y:S02]  /*0420*/  IMAD R2, R5, R2, R0 ;  /* 0x0000000205027224 */ /* 0x000fe400078e0200 */
[----:B------:R-:W-:Y:S01]  /*0430*/  @!P1 IMAD.MOV R10, RZ, RZ, -R10 ;  /* 0x000000ffff0a9224 */ /* 0x000fe200078e0a0a */
[----:B------:R-:W-:Y:S01]  /*0440*/  @!P0 LOP3.LUT R10, RZ, R3, RZ, 0x33, !PT ;  /* 0x00000003ff0a8212 */ /* 0x000fe200078e33ff */
[----:B------:R-:W-:-:S04]  /*0450*/  IMAD R3, R3, R11, R2 ;  /* 0x0000000b03037224 */ /* 0x000fc800078e0202 */
[----:B--2---:R-:W-:-:S04]  /*0460*/  IMAD.WIDE R6, R3, 0x8, R6 ;  /* 0x0000000803067825 */ /* 0x004fc800078e0206 */
[----:B------:R-:W-:Y:S02]  /*0470*/  IMAD R3, R2, R10, RZ ;  /* 0x0000000a02037224 */ /* 0x000fe400078e02ff */
[----:B------:R-:W-:-:S04]  /*0480*/  IMAD.WIDE R4, R5, 0x8, R6 ;  /* 0x0000000805047825 */ /* 0x000fc800078e0206 */
[----:B0-----:R-:W-:Y:S01]  /*0490*/  IMAD.WIDE R12, R3, 0x8, R12 ;  /* 0x00000008030c7825 */ /* 0x001fe200078e020c */
[----:B-1----:R-:W2:Y:S01]  /*04a0*/  LDG.E.64 R10, desc[UR6][R4.64] ;  /* 0x00000006040a7981 */ /* 0x002ea2000c1e1b00 */
[----:B------:R-:W0:Y:S04]  /*04b0*/  LDC.64 R2, c[0x0][0x390] ;  /* 0x0000e400ff027b82 */ /* 0x000e280000000a00 */
[----:B------:R-:W2:Y:S01]  /*04c0*/  LDG.E.64 R12, desc[UR6][R12.64] ;  /* 0x000000060c0c7981 */ /* 0x000ea2000c1e1b00 */
[----:B0-----:R-:W-:Y:S02]  /*04d0*/  IADD3 RZ, P0, PT, RZ, -R2, RZ ;  /* 0x80000002ffff7210 */ /* 0x001fe40007f1e0ff */
[----:B------:R-:W-:Y:S02]  /*04e0*/  LOP3.LUT R0, RZ, R3, RZ, 0x33, !PT ;  /* 0x00000003ff007212 */ /* 0x000fe400078e33ff */
[----:B------:R-:W-:-:S02]  /*04f0*/  SHF.R.S32.HI R14, RZ, 0x1f, R3 ;  /* 0x0000001fff0e7819 */ /* 0x000fc40000011403 */
        /* <DEDUP_REMOVED lines=8> */
[----:B------:R-:W-:Y:S01]  /*0580*/  LOP3.LUT P3, RZ, R8, R9, RZ, 0xfc, !PT ;  /* 0x0000000908ff7212 */ /* 0x000fe2000786fcff */
[----:B------:R-:W-:-:S03]  /*0590*/  @!P1 IMAD.MOV R2, RZ, RZ, -R2 ;  /* 0x000000ffff029224 */ /* 0x000fc600078e0a02 */
[----:B------:R-:W-:Y:S02]  /*05a0*/  SEL R8, R0, R8, !P3 ;  /* 0x0000000800087207 */ /* 0x000fe40005800000 */
[----:B------:R-:W-:Y:S02]  /*05b0*/  SEL R9, R2, R9, !P3 ;  /* 0x0000000902097207 */ /* 0x000fe40005800000 */
[----:B------:R-:W-:-:S04]  /*05c0*/  ISETP.NE.AND P2, PT, R8, RZ, PT ;  /* 0x000000ff0800720c */ /* 0x000fc80003f45270 */
[----:B------:R-:W-:-:S04]  /*05d0*/  SEL R3, R9, R8, !P2 ;  /* 0x0000000809037207 */ /* 0x000fc80005000000 */
[----:B------:R-:W0:Y:S01]  /*05e0*/  FLO.U32 R18, R3 ;  /* 0x0000000300127300 */ /* 0x000e2200000e0000 */
[----:B------:R-:W-:Y:S01]  /*05f0*/  SEL R21, R0, RZ, P3 ;  /* 0x000000ff00157207 */ /* 0x000fe20001800000 */
[----:B------:R-:W-:-:S03]  /*0600*/  UMOV UR4, 0x4321 ;  /* 0x0000432100047882 */ /* 0x000fc60000000000 */
[----:B------:R-:W-:Y:S01]  /*0610*/  SEL R9, R21, R9, !P2 ;  /* 0x0000000915097207 */ /* 0x000fe20005000000 */
[----:B------:R-:W-:Y:S01]  /*0620*/  IMAD.U32 R0, RZ, RZ, UR4 ;  /* 0x00000004ff007e24 */ /* 0x000fe2000f8e00ff */
[----:B0-----:R-:W-:-:S04]  /*0630*/  IADD3 R18, PT, PT, -R18, 0x1f, RZ ;  /* 0x0000001f12127810 */ /* 0x001fc80007ffe1ff */
[----:B------:R-:W-:Y:S01]  /*0640*/  SHF.L.W.U32.HI R19, R9, R18, R3 ;  /* 0x0000001209137219 */ /* 0x000fe20000010e03 */
[----:B------:R-:W-:-:S03]  /*0650*/  IMAD.MOV.U32 R8, RZ, RZ, 0x4b800000 ;  /* 0x4b800000ff087424 */ /* 0x000fc600078e00ff */
[----:B------:R-:W-:-:S04]  /*0660*/  PRMT R0, R19, R0, 0x3f ;  /* 0x0000003f13007416 */ /* 0x000fc80000000000 */
[C---:B------:R-:W-:Y:S02]  /*0670*/  FSETP.GEU.AND P1, PT, |R0|.reuse, 1.175494350822287508e-38, PT ;  /* 0x008000000000780b */ /* 0x040fe40003f2e200 */
[----:B------:R-:W-:Y:S02]  /*0680*/  FSETP.GT.AND P0, PT, |R0|, 8.50705917302346158658e+37, PT ;  /* 0x7e8000000000780b */ /* 0x000fe40003f04200 */
[----:B------:R-:W-:-:S04]  /*0690*/  FSEL R3, R8, 1, !P1 ;  /* 0x3f80000008037808 */ /* 0x000fc80004800000 */
[----:B------:R-:W-:-:S05]  /*06a0*/  FSEL R3, R3, 0.25, !P0 ;  /* 0x3e80000003037808 */ /* 0x000fca0004000000 */
[----:B------:R-:W-:-:S06]  /*06b0*/  FMUL R20, R0, R3 ;  /* 0x0000000300147220 */ /* 0x000fcc0000400000 */
[----:B------:R-:W0:Y:S01]  /*06c0*/  MUFU.RCP R20, R20 ;  /* 0x0000001400147308 */ /* 0x000e220000001000 */
[----:B------:R-:W-:-:S04]  /*06d0*/  SEL R0, R2, RZ, P3 ;  /* 0x000000ff02007207 */ /* 0x000fc80001800000 */
[----:B------:R-:W-:Y:S01]  /*06e0*/  SEL R21, R0, R21, !P2 ;  /* 0x0000001500157207 */ /* 0x000fe20005000000 */
[----:B------:R-:W-:Y:S02]  /*06f0*/  IMAD.MOV.U32 R2, RZ, RZ, RZ ;  /* 0x000000ffff027224 */ /* 0x000fe400078e00ff */
[----:B0-----:R-:W-:Y:S01]  /*0700*/  FMUL R8, R3, R20 ;  /* 0x0000001403087220 */ /* 0x001fe20000400000 */
[----:B------:R-:W-:-:S04]  /*0710*/  SHF.L.W.U32.HI R3, R21, R18, R9 ;  /* 0x0000001215037219 */ /* 0x000fc80000010e09 */
[----:B------:R-:W-:-:S05]  /*0720*/  LEA R8, R8, 0xfffffe00, 0x9 ;  /* 0xfffffe0008087811 */ /* 0x000fca00078e48ff */
[----:B------:R-:W-:-:S04]  /*0730*/  IMAD.HI.U32 R14, P0, R8, R3, R2 ;  /* 0x00000003080e7227 */ /* 0x000fc80007800002 */
[----:B------:R-:W-:Y:S02]  /*0740*/  IMAD.X R15, RZ, RZ, RZ, P0 ;  /* 0x000000ffff0f7224 */ /* 0x000fe400000e06ff */
[----:B------:R-:W-:-:S04]  /*0750*/  IMAD.WIDE.U32 R14, R19, R8, R14 ;  /* 0x00000008130e7225 */ /* 0x000fc800078e000e */
[----:B------:R-:W-:Y:S01]  /*0760*/  IMAD.MOV.U32 R16, RZ, RZ, 0x0 ;  /* 0x00000000ff107424 */ /* 0x000fe200078e00ff */
[----:B------:R-:W-:Y:S01]  /*0770*/  IADD3 R9, P1, PT, RZ, -R14, RZ ;  /* 0x8000000eff097210 */ /* 0x000fe20007f3e0ff */
[----:B------:R-:W-:Y:S02]  /*0780*/  IMAD.MOV.U32 R17, RZ, RZ, -0x80000000 ;  /* 0x80000000ff117424 */ /* 0x000fe400078e00ff */
[----:B------:R-:W-:Y:S02]  /*0790*/  IMAD.MOV R23, RZ, RZ, -R19 ;  /* 0x000000ffff177224 */ /* 0x000fe400078e0a13 */
[----:B------:R-:W-:-:S04]  /*07a0*/  IMAD.HI.U32 R16, P0, R8, R9, R16 ;  /* 0x0000000908107227 */ /* 0x000fc80007800010 */
[----:B------:R-:W-:Y:S01]  /*07b0*/  IMAD.X R23, R23, 0x1, ~R15, P1 ;  /* 0x0000000117177824 */ /* 0x000fe200008e0e0f */
[----:B------:R-:W-:Y:S02]  /*07c0*/  SEL R17, RZ, 0x1, !P0 ;  /* 0x00000001ff117807 */ /* 0x000fe40004000000 */
[----:B------:R-:W-:Y:S01]  /*07d0*/  ISETP.GT.U32.AND P1, PT, R9, -0x1, PT ;  /* 0xffffffff0900780c */ /* 0x000fe20003f24070 */
[----:B------:R-:W-:-:S03]  /*07e0*/  IMAD.WIDE.U32 R16, R8, R23, R16 ;  /* 0x0000001708107225 */ /* 0x000fc600078e0010 */
[----:B------:R-:W-:Y:S02]  /*07f0*/  ISETP.GT.AND.EX P1, PT, R23, -0x1, PT, P1 ;  /* 0xffffffff1700780c */ /* 0x000fe40003f24310 */
[----:B------:R-:W-:Y:S02]  /*0800*/  IADD3 RZ, P0, PT, R16, R9, RZ ;  /* 0x0000000910ff7210 */ /* 0x000fe40007f1e0ff */
[----:B------:R-:W-:Y:S02]  /*0810*/  SEL R8, R8, RZ, P1 ;  /* 0x000000ff08087207 */ /* 0x000fe40000800000 */
[----:B------:R-:W-:Y:S02]  /*0820*/  IADD3.X R17, P0, PT, R17, R23, RZ, P0, !PT ;  /* 0x0000001711117210 */ /* 0x000fe4000071e4ff */
[----:B------:R-:W-:Y:S02]  /*0830*/  SHF.R.U32.HI R16, RZ, 0x1f, R23 ;  /* 0x0000001fff107819 */ /* 0x000fe40000011617 */
[----:B------:R-:W-:-:S02]  /*0840*/  IADD3 R20, P1, PT, R8, R17, RZ ;  /* 0x0000001108147210 */ /* 0x000fc40007f3e0ff */
[----:B------:R-:W-:Y:S02]  /*0850*/  LOP3.LUT R16, R16, 0x1, RZ, 0x3c, !PT ;  /* 0x0000000110107812 */ /* 0x000fe400078e3cff */
[----:B------:R-:W-:-:S05]  /*0860*/  SEL R17, RZ, 0x1, !P0 ;  /* 0x00000001ff117807 */ /* 0x000fca0004000000 */
[----:B------:R-:W-:-:S05]  /*0870*/  IMAD.X R16, R16, 0x1, R17, P1 ;  /* 0x0000000110107824 */ /* 0x000fca00008e0611 */
[----:B------:R-:W-:Y:S02]  /*0880*/  ISETP.NE.AND P0, PT, R16, 0x2, PT ;  /* 0x000000021000780c */ /* 0x000fe40003f05270 */
[----:B------:R-:W-:Y:S01]  /*0890*/  SEL R0, R0, RZ, P2 ;  /* 0x000000ff00007207 */ /* 0x000fe20001000000 */
[----:B------:R-:W-:Y:S01]  /*08a0*/  UMOV UR4, URZ ;  /* 0x000000ff00047c82 */ /* 0x000fe20008000000 */
[----:B--2---:R-:W-:-:S04]  /*08b0*/  IMAD.WIDE.U32 R14, R11, R12, RZ ;  /* 0x0000000c0b0e7225 */ /* 0x004fc800078e00ff */
[----:B------:R-:W-:-:S04]  /*08c0*/  IMAD.WIDE.U32 R8, R10, R12, RZ ;  /* 0x0000000c0a087225 */ /* 0x000fc800078e00ff */
[----:B------:R-:W-:-:S04]  /*08d0*/  IMAD.WIDE.U32 R14, P4, R13, R10, R14 ;  /* 0x0000000a0d0e7225 */ /* 0x000fc8000788000e */
[----:B------:R-:W-:Y:S01]  /*08e0*/  IMAD.X R17, RZ, RZ, RZ, P4 ;  /* 0x000000ffff117224 */ /* 0x000fe200020e06ff */
[----:B------:R-:W-:Y:S01]  /*08f0*/  IADD3 R9, P1, PT, R9, R14, RZ ;  /* 0x0000000e09097210 */ /* 0x000fe20007f3e0ff */
[----:B------:R-:W-:-:S04]  /*0900*/  IMAD.MOV.U32 R16, RZ, RZ, R15 ;  /* 0x000000ffff107224 */ /* 0x000fc800078e000f */
[C---:B------:R-:W-:Y:S01]  /*0910*/  IMAD.WIDE.U32.X R14, R13.reuse, R11, R16, P1 ;  /* 0x0000000b0d0e7225 */ /* 0x040fe200008e0410 */
[----:B------:R-:W-:Y:S02]  /*0920*/  SEL R17, R20, 0xffffffff, P0 ;  /* 0xffffffff14117807 */ /* 0x000fe40000000000 */
[----:B------:R-:W-:Y:S02]  /*0930*/  ISETP.LT.AND P1, PT, R13, RZ, PT ;  /* 0x000000ff0d00720c */ /* 0x000fe40003f21270 */
[----:B------:R-:W-:Y:S01]  /*0940*/  IADD3 R23, P0, PT, -R10, R14, RZ ;  /* 0x0000000e0a177210 */ /* 0x000fe20007f1e1ff */
[----:B------:R-:W-:-:S03]  /*0950*/  IMAD.HI.U32 R22, R17, R3, RZ ;  /* 0x0000000311167227 */ /* 0x000fc600078e00ff */
[----:B------:R-:W-:Y:S01]  /*0960*/  SEL R25, R23, R14, P1 ;  /* 0x0000000e17197207 */ /* 0x000fe20000800000 */
[----:B------:R-:W-:Y:S02]  /*0970*/  IMAD.X R14, R15, 0x1, ~R11, P0 ;  /* 0x000000010f0e7824 */ /* 0x000fe400000e0e0b */
[----:B------:R-:W-:Y:S01]  /*0980*/  IMAD.MOV.U32 R23, RZ, RZ, RZ ;  /* 0x000000ffff177224 */ /* 0x000fe200078e00ff */
[----:B------:R-:W-:Y:S02]  /*0990*/  IADD3 R16, P4, PT, -R12, R25, RZ ;  /* 0x000000190c107210 */ /* 0x000fe40007f9e1ff */
[----:B------:R-:W-:Y:S01]  /*09a0*/  SEL R15, R14, R15, P1 ;  /* 0x0000000f0e0f7207 */ /* 0x000fe20000800000 */
[----:B------:R-:W-:Y:S01]  /*09b0*/  IMAD.WIDE.U32 R22, R19, R17, R22 ;  /* 0x0000001113167225 */ /* 0x000fe200078e0016 */
[----:B------:R-:W-:-:S03]  /*09c0*/  ISETP.LT.AND P1, PT, R11, RZ, PT ;  /* 0x000000ff0b00720c */ /* 0x000fc60003f21270 */
[----:B------:R-:W-:Y:S01]  /*09d0*/  IMAD.X R12, R15, 0x1, ~R13, P4 ;  /* 0x000000010f0c7824 */ /* 0x000fe200020e0e0d */
[----:B------:R-:W-:Y:S02]  /*09e0*/  IADD3 RZ, P0, PT, R3, R22, RZ ;  /* 0x0000001603ff7210 */ /* 0x000fe40007f1e0ff */
[----:B------:R-:W-:Y:S02]  /*09f0*/  SEL R16, R16, R25, P1 ;  /* 0x0000001910107207 */ /* 0x000fe40000800000 */
[----:B------:R-:W-:Y:S02]  /*0a00*/  SEL R15, R12, R15, P1 ;  /* 0x0000000f0c0f7207 */ /* 0x000fe40000800000 */
[----:B------:R-:W-:Y:S02]  /*0a10*/  IADD3 RZ, P1, PT, RZ, -R8, RZ ;  /* 0x80000008ffff7210 */ /* 0x000fe40007f3e0ff */
[----:B------:R-:W-:Y:S02]  /*0a20*/  LOP3.LUT R10, RZ, R9, RZ, 0x33, !PT ;  /* 0x00000009ff0a7212 */ /* 0x000fe400078e33ff */
[----:B------:R-:W-:Y:S01]  /*0a30*/  IADD3.X RZ, P0, PT, R19, R23, RZ, P0, !PT ;  /* 0x0000001713ff7210 */ /* 0x000fe2000071e4ff */
[----:B------:R-:W-:Y:S01]  /*0a40*/  IMAD.MOV R23, RZ, RZ, -R8 ;  /* 0x000000ffff177224 */ /* 0x000fe200078e0a08 */
[----:B------:R-:W-:-:S02]  /*0a50*/  SEL R13, RZ, 0x40, P3 ;  /* 0x00000040ff0d7807 */ /* 0x000fc40001800000 */
[----:B------:R-:W-:Y:S02]  /*0a60*/  ISETP.GE.AND P3, PT, R15, RZ, PT ;  /* 0x000000ff0f00720c */ /* 0x000fe40003f66270 */
[----:B------:R-:W-:Y:S02]  /*0a70*/  IADD3.X R10, P1, PT, RZ, R10, RZ, P1, !PT ;  /* 0x0000000aff0a7210 */ /* 0x000fe40000f3e4ff */
[----:B------:R-:W-:Y:S02]  /*0a80*/  LOP3.LUT R11, RZ, R16, RZ, 0x33, !PT ;  /* 0x00000010ff0b7212 */ /* 0x000fe400078e33ff */
[----:B------:R-:W-:Y:S02]  /*0a90*/  SEL R23, R23, R8, !P3 ;  /* 0x0000000817177207 */ /* 0x000fe40005800000 */
[----:B------:R-:W-:Y:S02]  /*0aa0*/  IADD3.X R11, P1, PT, RZ, R11, RZ, P1, !PT ;  /* 0x0000000bff0b7210 */ /* 0x000fe40000f3e4ff */
[----:B------:R-:W-:-:S02]  /*0ab0*/  LOP3.LUT R8, RZ, R15, RZ, 0x33, !PT ;  /* 0x0000000fff087212 */ /* 0x000fc400078e33ff */
[----:B------:R-:W-:-:S03]  /*0ac0*/  SEL R14, RZ, 0x20, P2 ;  /* 0x00000020ff0e7807 */ /* 0x000fc60001000000 */
[----:B------:R-:W-:Y:S01]  /*0ad0*/  IMAD.X R8, RZ, RZ, R8, P1 ;  /* 0x000000ffff087224 */ /* 0x000fe200008e0608 */
[----:B------:R-:W-:Y:S02]  /*0ae0*/  VIMNMX.U32 R12, PT, PT, R17, -0x2, PT ;  /* 0xfffffffe110c7848 */ /* 0x000fe40003fe0000 */
[----:B------:R-:W-:Y:S02]  /*0af0*/  SEL R9, R10, R9, !P3 ;  /* 0x000000090a097207 */ /* 0x000fe40005800000 */
[----:B------:R-:W-:Y:S02]  /*0b00*/  SEL R27, R11, R16, !P3 ;  /* 0x000000100b1b7207 */ /* 0x000fe40005800000 */
[----:B------:R-:W-:Y:S02]  /*0b10*/  SEL R25, R8, R15, !P3 ;  /* 0x0000000f08197207 */ /* 0x000fe40005800000 */
[C---:B------:R-:W-:Y:S02]  /*0b20*/  IADD3 R14, PT, PT, R18.reuse, R14, R13 ;  /* 0x0000000e120e7210 */ /* 0x040fe40007ffe00d */
[----:B------:R-:W-:-:S02]  /*0b30*/  LOP3.LUT R20, R18, 0x1f, RZ, 0xc0, !PT ;  /* 0x0000001f12147812 */ /* 0x000fc400078ec0ff */
[-C--:B------:R-:W-:Y:S01]  /*0b40*/  SHF.L.W.U32.HI R13, R0, R18.reuse, R21 ;  /* 0x00000012000d7219 */ /* 0x080fe20000010e15 */
[----:B------:R-:W-:Y:S01]  /*0b50*/  @!P0 VIADD R17, R12, 0x1 ;  /* 0x000000010c118836 */ /* 0x000fe20000000000 */
[-C--:B------:R-:W-:Y:S02]  /*0b60*/  SHF.L.W.U32.HI R21, R9, R18.reuse, R27 ;  /* 0x0000001209157219 */ /* 0x080fe40000010e1b */
[----:B------:R-:W-:Y:S02]  /*0b70*/  SHF.L.W.U32.HI R27, R27, R18, R25 ;  /* 0x000000121b1b7219 */ /* 0x000fe40000010e19 */
[-C--:B------:R-:W-:Y:S02]  /*0b80*/  SHF.L.U32 R12, R0, R20.reuse, RZ ;  /* 0x00000014000c7219 */ /* 0x080fe400000006ff */
[C---:B------:R-:W-:Y:S02]  /*0b90*/  SHF.L.U32 R10, R23.reuse, R20, RZ ;  /* 0x00000014170a7219 */ /* 0x040fe400000006ff */
[----:B------:R-:W-:-:S02]  /*0ba0*/  SHF.L.W.U32.HI R11, R23, R18, R9 ;  /* 0x00000012170b7219 */ /* 0x000fc40000010e09 */
[----:B------:R-:W-:-:S07]  /*0bb0*/  SHF.L.W.U32.HI R25, R25, R18, RZ ;  /* 0x0000001219197219 */ /* 0x000fce0000010eff */
.L_x_5:
        /* <DEDUP_REMOVED lines=44> */
[----:B------:R-:W2:Y:S01]  /*0e80*/  LDG.E.64 R2, desc[UR6][R6.64] ;  /* 0x0000000606027981 */ /* 0x000ea2000c1e1b00 */
[----:B------:R-:W-:Y:S01]  /*0e90*/  ISETP.GT.U32.AND P0, PT, R16, -0x1, PT ;  /* 0xffffffff1000780c */ /* 0x000fe20003f04070 */
[----:B------:R-:W0:Y:S01]  /*0ea0*/  LDC.64 R8, c[0x0][0x390] ;  /* 0x0000e400ff087b82 */ /* 0x000e220000000a00 */
        /* <DEDUP_REMOVED lines=16> */
[----:B------:R-:W-:Y:S02]  /*0fb0*/  SEL R11, R0, 0xffffffff, P2 ;  /* 0xffffffff000b7807 */ /* 0x000fe40001000000 */
[CC--:B--2---:R-:W-:Y:S02]  /*0fc0*/  IADD3 R13, P0, PT, -R23.reuse, R2.reuse, RZ ;  /* 0x00000002170d7210 */ /* 0x0c4fe40007f1e1ff */
[----:B------:R-:W-:-:S03]  /*0fd0*/  IADD3 R23, P1, PT, R23, R2, RZ ;  /* 0x0000000217177210 */ /* 0x000fc60007f3e0ff */
[----:B------:R-:W-:Y:S01]  /*0fe0*/  IMAD.X R12, R3, 0x1, ~R11, P0 ;  /* 0x00000001030c7824 */ /* 0x000fe200000e0e0b */
[----:B0-----:R-:W-:Y:S01]  /*0ff0*/  ISETP.GE.U32.AND P0, PT, R23, R8, PT ;  /* 0x000000081700720c */ /* 0x001fe20003f06070 */
[----:B------:R-:W-:-:S03]  /*1000*/  IMAD.X R0, R11, 0x1, R3, P1 ;  /* 0x000000010b007824 */ /* 0x000fc600008e0603 */
[--C-:B------:R-:W-:Y:S02]  /*1010*/  SHF.R.S32.HI R3, RZ, 0x1f, R12.reuse ;  /* 0x0000001fff037819 */ /* 0x100fe4000001140c */
[-C--:B------:R-:W-:Y:S02]  /*1020*/  ISETP.GE.AND.EX P0, PT, R0, R9.reuse, PT, P0 ;  /* 0x000000090000720c */ /* 0x080fe40003f06300 */
[----:B------:R-:W-:Y:S02]  /*1030*/  SHF.R.S32.HI R10, RZ, 0x1f, R12 ;  /* 0x0000001fff0a7819 */ /* 0x000fe4000001140c */
[----:B------:R-:W-:Y:S02]  /*1040*/  LOP3.LUT R2, R3, R8, RZ, 0xc0, !PT ;  /* 0x0000000803027212 */ /* 0x000fe400078ec0ff */
[----:B------:R-:W-:Y:S02]  /*1050*/  SEL R8, R8, RZ, P0 ;  /* 0x000000ff08087207 */ /* 0x000fe40000000000 */
[----:B------:R-:W-:-:S02]  /*1060*/  LOP3.LUT R3, R10, R9, RZ, 0xc0, !PT ;  /* 0x000000090a037212 */ /* 0x000fc400078ec0ff */
[----:B------:R-:W-:Y:S02]  /*1070*/  IADD3 R2, P1, PT, R2, R13, RZ ;  /* 0x0000000d02027210 */ /* 0x000fe40007f3e0ff */
[----:B------:R-:W-:Y:S02]  /*1080*/  IADD3 R8, P2, PT, -R8, R23, RZ ;  /* 0x0000001708087210 */ /* 0x000fe40007f5e1ff */
[----:B------:R-:W-:Y:S01]  /*1090*/  SEL R9, R9, RZ, P0 ;  /* 0x000000ff09097207 */ /* 0x000fe20000000000 */
[----:B------:R-:W-:-:S04]  /*10a0*/  IMAD.X R3, R3, 0x1, R12, P1 ;  /* 0x0000000103037824 */ /* 0x000fc800008e060c */
[----:B------:R-:W-:Y:S01]  /*10b0*/  IMAD.X R9, R0, 0x1, ~R9, P2 ;  /* 0x0000000100097824 */ /* 0x000fe200010e0e09 */
[----:B------:R-:W-:Y:S04]  /*10c0*/  STG.E.64 desc[UR6][R4.64], R2 ;  /* 0x0000000204007986 */ /* 0x000fe8000c101b06 */
[----:B------:R-:W-:Y:S01]  /*10d0*/  STG.E.64 desc[UR6][R6.64], R8 ;  /* 0x0000000806007986 */ /* 0x000fe2000c101b06 */
[----:B------:R-:W-:Y:S05]  /*10e0*/  EXIT ;  /* 0x000000000000794d */ /* 0x000fea0003800000 */
.L_x_6:
        /* <DEDUP_REMOVED lines=9> */
.L_x_15:


//--------------------- .text._Z21rlwe_add_batch_kernelPlPKlS1_iil --------------------------
	.section	.text._Z21rlwe_add_batch_kernelPlPKlS1_iil,"ax",@progbits
	.align	128
        .global         _Z21rlwe_add_batch_kernelPlPKlS1_iil
        .type           _Z21rlwe_add_batch_kernelPlPKlS1_iil,@function
        .size           _Z21rlwe_add_batch_kernelPlPKlS1_iil,(.L_x_16 - _Z21rlwe_add_batch_kernelPlPKlS1_iil)
        .other          _Z21rlwe_add_batch_kernelPlPKlS1_iil,@"STO_CUDA_ENTRY STV_DEFAULT"
_Z21rlwe_add_batch_kernelPlPKlS1_iil:
.text._Z21rlwe_add_batch_kernelPlPKlS1_iil:
[----:B------:R-:W-:Y:S01]  /*0000*/  LDC R1, c[0x0][0x37c] ;  /* 0x0000df00ff017b82 */ /* 0x000fe20000000800 */
[----:B------:R-:W0:Y:S07]  /*0010*/  S2R R0, SR_TID.X ;  /* 0x0000000000007919 */ /* 0x000e2e0000002100 */
[----:B------:R-:W0:Y:S01]  /*0020*/  S2UR UR6, SR_CTAID.X ;  /* 0x00000000000679c3 */ /* 0x000e220000002500 */
[----:B------:R-:W1:Y:S07]  /*0030*/  LDCU.64 UR4, c[0x0][0x398] ;  /* 0x00007300ff0477ac */ /* 0x000e6e0008000a00 */
[----:B------:R-:W0:Y:S01]  /*0040*/  LDC R11, c[0x0][0x360] ;  /* 0x0000d800ff0b7b82 */ /* 0x000e220000000800 */
[----:B-1----:R-:W-:Y:S01]  /*0050*/  UIMAD UR4, UR5, UR4, URZ ;  /* 0x00000004050472a4 */ /* 0x002fe2000f8e02ff */
[----:B0-----:R-:W-:-:S05]  /*0060*/  IMAD R11, R11, UR6, R0 ;  /* 0x000000060b0b7c24 */ /* 0x001fca000f8e0200 */
[----:B------:R-:W-:-:S13]  /*0070*/  ISETP.GE.AND P0, PT, R11, UR4, PT ;  /* 0x000000040b007c0c */ /* 0x000fda000bf06270 */
[----:B------:R-:W-:Y:S05]  /*0080*/  @P0 EXIT ;  /* 0x000000000000094d */ /* 0x000fea0003800000 */
[----:B------:R-:W0:Y:S01]  /*0090*/  LDC.64 R2, c[0x0][0x388] ;  /* 0x0000e200ff027b82 */ /* 0x000e220000000a00 */
[----:B------:R-:W1:Y:S07]  /*00a0*/  LDCU.64 UR4, c[0x0][0x358] ;  /* 0x00006b00ff0477ac */ /* 0x000e6e0008000a00 */
[----:B------:R-:W2:Y:S08]  /*00b0*/  LDC.64 R4, c[0x0][0x390] ;  /* 0x0000e400ff047b82 */ /* 0x000eb00000000a00 */
[----:B------:R-:W3:Y:S01]  /*00c0*/  LDC.64 R12, c[0x0][0x3a0] ;  /* 0x0000e800ff0c7b82 */ /* 0x000ee20000000a00 */
[----:B0-----:R-:W-:-:S07]  /*00d0*/  IMAD.WIDE R2, R11, 0x8, R2 ;  /* 0x000000080b027825 */ /* 0x001fce00078e0202 */
[----:B------:R-:W0:Y:S01]  /*00e0*/  LDC.64 R8, c[0x0][0x380] ;  /* 0x0000e000ff087b82 */ /* 0x000e220000000a00 */
[----:B-1----:R-:W4:Y:S01]  /*00f0*/  LDG.E.64 R2, desc[UR4][R2.64] ;  /* 0x0000000402027981 */ /* 0x002f22000c1e1b00 */
[----:B--2---:R-:W-:-:S06]  /*0100*/  IMAD.WIDE R4, R11, 0x8, R4 ;  /* 0x000000080b047825 */ /* 0x004fcc00078e0204 */
[----:B------:R-:W4:Y:S02]  /*0110*/  LDG.E.64 R4, desc[UR4][R4.64] ;  /* 0x0000000404047981 */ /* 0x000f24000c1e1b00 */
[----:B----4-:R-:W-:-:S05]  /*0120*/  IADD3 R7, P0, PT, R2, R4, RZ ;  /* 0x0000000402077210 */ /* 0x010fca0007f1e0ff */
[----:B------:R-:W-:Y:S01]  /*0130*/  IMAD.X R10, R3, 0x1, R5, P0 ;  /* 0x00000001030a7824 */ /* 0x000fe200000e0605 */
[----:B---3--:R-:W-:-:S04]  /*0140*/  ISETP.GE.U32.AND P0, PT, R7, R12, PT ;  /* 0x0000000c0700720c */ /* 0x008fc80003f06070 */
[----:B------:R-:W-:-:S04]  /*0150*/  ISETP.GE.AND.EX P0, PT, R10, R13, PT, P0 ;  /* 0x0000000d0a00720c */ /* 0x000fc80003f06300 */
[----:B------:R-:W-:Y:S02]  /*0160*/  SEL R6, R12, RZ, P0 ;  /* 0x000000ff0c067207 */ /* 0x000fe40000000000 */
[----:B------:R-:W-:Y:S02]  /*0170*/  SEL R0, R13, RZ, P0 ;  /* 0x000000ff0d007207 */ /* 0x000fe40000000000 */
[----:B------:R-:W-:Y:S01]  /*0180*/  IADD3 R6, P0, PT, -R6, R7, RZ ;  /* 0x0000000706067210 */ /* 0x000fe20007f1e1ff */
[----:B0-----:R-:W-:-:S04]  /*0190*/  IMAD.WIDE R2, R11, 0x8, R8 ;  /* 0x000000080b027825 */ /* 0x001fc800078e0208 */
[----:B------:R-:W-:-:S05]  /*01a0*/  IMAD.X R7, R10, 0x1, ~R0, P0 ;  /* 0x000000010a077824 */ /* 0x000fca00000e0e00 */
[----:B------:R-:W-:Y:S01]  /*01b0*/  STG.E.64 desc[UR4][R2.64], R6 ;  /* 0x0000000602007986 */ /* 0x000fe2000c101b04 */
[----:B------:R-:W-:Y:S05]  /*01c0*/  EXIT ;  /* 0x000000000000794d */ /* 0x000fea0003800000 */
.L_x_7:
        /* <DEDUP_REMOVED lines=11> */
.L_x_16:


//--------------------- .text._Z21rlwe_mul_plain_kernelPlPKllil --------------------------
	.section	.text._Z21rlwe_mul_plain_kernelPlPKllil,"ax",@progbits
	.align	128
        .global         _Z21rlwe_mul_plain_kernelPlPKllil
        .type           _Z21rlwe_mul_plain_kernelPlPKllil,@function
        .size           _Z21rlwe_mul_plain_kernelPlPKllil,(.L_x_17 - _Z21rlwe_mul_plain_kernelPlPKllil)
        .other          _Z21rlwe_mul_plain_kernelPlPKllil,@"STO_CUDA_ENTRY STV_DEFAULT"
_Z21rlwe_mul_plain_kernelPlPKllil:
.text._Z21rlwe_mul_plain_kernelPlPKllil:
        /* <DEDUP_REMOVED lines=11> */
[----:B0-----:R-:W-:-:S06]  /*00b0*/  IMAD.WIDE R8, R6, 0x8, R8 ;  /* 0x0000000806087825 */ /* 0x001fcc00078e0208 */
[----:B-1----:R-:W3:Y:S01]  /*00c0*/  LDG.E.64 R8, desc[UR6][R8.64] ;  /* 0x0000000608087981 */ /* 0x002ee2000c1e1b00 */
[----:B------:R-:W-:Y:S01]  /*00d0*/  UMOV UR4, 0x4321 ;  /* 0x0000432100047882 */ /* 0x000fe20000000000 */
[----:B--2---:R-:W-:Y:S01]  /*00e0*/  IADD3 RZ, P0, PT, RZ, -R12, RZ ;  /* 0x8000000cffff7210 */ /* 0x004fe20007f1e0ff */
[----:B------:R-:W-:Y:S01]  /*00f0*/  IMAD.U32 R7, RZ, RZ, UR4 ;  /* 0x00000004ff077e24 */ /* 0x000fe2000f8e00ff */
[----:B------:R-:W-:Y:S01]  /*0100*/  LOP3.LUT R0, RZ, R13, RZ, 0x33, !PT ;  /* 0x0000000dff007212 */ /* 0x000fe200078e33ff */
[----:B------:R-:W-:Y:S01]  /*0110*/  IMAD.MOV.U32 R16, RZ, RZ, 0x0 ;  /* 0x00000000ff107424 */ /* 0x000fe200078e00ff */
[----:B------:R-:W-:Y:S01]  /*0120*/  SHF.R.S32.HI R4, RZ, 0x1f, R13 ;  /* 0x0000001fff047819 */ /* 0x000fe2000001140d */
[----:B------:R-:W-:Y:S01]  /*0130*/  IMAD.MOV.U32 R17, RZ, RZ, -0x80000000 ;  /* 0x80000000ff117424 */ /* 0x000fe200078e00ff */
[----:B------:R-:W-:Y:S01]  /*0140*/  IADD3.X R0, P0, PT, RZ, R0, RZ, P0, !PT ;  /* 0x00000000ff007210 */ /* 0x000fe2000071e4ff */
[----:B------:R-:W3:Y:S01]  /*0150*/  LDCU.64 UR4, c[0x0][0x390] ;  /* 0x00007200ff0477ac */ /* 0x000ee20008000a00 */
        /* <DEDUP_REMOVED lines=17> */
[C---:B------:R-:W-:Y:S02]  /*0270*/  SEL R15, R12.reuse, R15, !P2 ;  /* 0x0000000f0c0f7207 */ /* 0x040fe40005000000 */
[----:B------:R-:W-:Y:S02]  /*0280*/  SEL R12, R12, RZ, P2 ;  /* 0x000000ff0c0c7207 */ /* 0x000fe40001000000 */
[----:B0-----:R-:W-:-:S04]  /*0290*/  IADD3 R4, PT, PT, -R4, 0x1f, RZ ;  /* 0x0000001f04047810 */ /* 0x001fc80007ffe1ff */
[-C--:B------:R-:W-:Y:S02]  /*02a0*/  SHF.L.W.U32.HI R0, R3, R4.reuse, R5 ;  /* 0x0000000403007219 */ /* 0x080fe40000010e05 */
[-C--:B------:R-:W-:Y:S02]  /*02b0*/  SHF.L.W.U32.HI R3, R15, R4.reuse, R3 ;  /* 0x000000040f037219 */ /* 0x080fe40000010e03 */
[----:B------:R-:W-:Y:S01]  /*02c0*/  PRMT R2, R0, R7, 0x3f ;  /* 0x0000003f00027416 */ /* 0x000fe20000000007 */
[----:B------:R-:W-:Y:S01]  /*02d0*/  IMAD.MOV.U32 R7, RZ, RZ, 0x4b800000 ;  /* 0x4b800000ff077424 */ /* 0x000fe200078e00ff */
[----:B------:R-:W-:Y:S01]  /*02e0*/  SHF.L.W.U32.HI R15, R12, R4, R15 ;  /* 0x000000040c0f7219 */ /* 0x000fe20000010e0f */
[----:B------:R-:W-:Y:S01]  /*02f0*/  IMAD.MOV R13, RZ, RZ, -R0 ;  /* 0x000000ffff0d7224 */ /* 0x000fe200078e0a00 */
[C---:B------:R-:W-:Y:S02]  /*0300*/  FSETP.GEU.AND P1, PT, |R2|.reuse, 1.175494350822287508e-38, PT ;  /* 0x008000000200780b */ /* 0x040fe40003f2e200 */
[----:B------:R-:W-:-:S02]  /*0310*/  FSETP.GT.AND P0, PT, |R2|, 8.50705917302346158658e+37, PT ;  /* 0x7e8000000200780b */ /* 0x000fc40003f04200 */
[----:B------:R-:W-:-:S04]  /*0320*/  FSEL R5, R7, 1, !P1 ;  /* 0x3f80000007057808 */ /* 0x000fc80004800000 */
[----:B------:R-:W-:-:S05]  /*0330*/  FSEL R5, R5, 0.25, !P0 ;  /* 0x3e80000005057808 */ /* 0x000fca0004000000 */
[----:B------:R-:W-:-:S04]  /*0340*/  FMUL R7, R2, R5 ;  /* 0x0000000502077220 */ /* 0x000fc80000400000 */
[----:B------:R-:W0:Y:S02]  /*0350*/  MUFU.RCP R2, R7 ;  /* 0x0000000700027308 */ /* 0x000e240000001000 */
[----:B0-----:R-:W-:-:S05]  /*0360*/  FMUL R2, R5, R2 ;  /* 0x0000000205027220 */ /* 0x001fca0000400000 */
[----:B------:R-:W-:Y:S01]  /*0370*/  LEA R5, R2, 0xfffffe00, 0x9 ;  /* 0xfffffe0002057811 */ /* 0x000fe200078e48ff */
[----:B------:R-:W-:-:S04]  /*0380*/  IMAD.MOV.U32 R2, RZ, RZ, RZ ;  /* 0x000000ffff027224 */ /* 0x000fc800078e00ff */
[----:B------:R-:W-:-:S04]  /*0390*/  IMAD.HI.U32 R10, P0, R5, R3, R2 ;  /* 0x00000003050a7227 */ /* 0x000fc80007800002 */
[----:B------:R-:W-:Y:S02]  /*03a0*/  IMAD.X R11, RZ, RZ, RZ, P0 ;  /* 0x000000ffff0b7224 */ /* 0x000fe400000e06ff */
[----:B------:R-:W-:-:S03]  /*03b0*/  IMAD.WIDE.U32 R10, R0, R5, R10 ;  /* 0x00000005000a7225 */ /* 0x000fc600078e000a */
[----:B------:R-:W-:-:S05]  /*03c0*/  IADD3 R7, P1, PT, RZ, -R10, RZ ;  /* 0x8000000aff077210 */ /* 0x000fca0007f3e0ff */
        /* <DEDUP_REMOVED lines=14> */
[----:B------:R-:W-:-:S04]  /*04b0*/  ISETP.NE.AND P0, PT, R7, 0x2, PT ;  /* 0x000000020700780c */ /* 0x000fc80003f05270 */
[----:B------:R-:W-:Y:S01]  /*04c0*/  SEL R5, R5, 0xffffffff, P0 ;  /* 0xffffffff05057807 */ /* 0x000fe20000000000 */
[----:B---3--:R-:W-:-:S04]  /*04d0*/  IMAD.WIDE.U32 R10, R9, UR4, RZ ;  /* 0x00000004090a7c25 */ /* 0x008fc8000f8e00ff */
[----:B------:R-:W-:-:S04]  /*04e0*/  IMAD.WIDE.U32 R16, P4, R8, UR5, R10 ;  /* 0x0000000508107c25 */ /* 0x000fc8000f88000a */
[----:B------:R-:W-:-:S04]  /*04f0*/  IMAD.WIDE.U32 R10, R8, UR4, RZ ;  /* 0x00000004080a7c25 */ /* 0x000fc8000f8e00ff */
[----:B------:R-:W-:Y:S01]  /*0500*/  IMAD.X R19, RZ, RZ, RZ, P4 ;  /* 0x000000ffff137224 */ /* 0x000fe200020e06ff */
[----:B------:R-:W-:Y:S01]  /*0510*/  IADD3 R11, P1, PT, R11, R16, RZ ;  /* 0x000000100b0b7210 */ /* 0x000fe20007f3e0ff */
[----:B------:R-:W-:Y:S01]  /*0520*/  IMAD.MOV.U32 R18, RZ, RZ, R17 ;  /* 0x000000ffff127224 */ /* 0x000fe200078e0011 */
[----:B------:R-:W-:-:S03]  /*0530*/  ISETP.LT.AND P4, PT, R9, RZ, PT ;  /* 0x000000ff0900720c */ /* 0x000fc60003f81270 */
[----:B------:R-:W-:Y:S01]  /*0540*/  IMAD.WIDE.U32.X R16, R9, UR5, R18, P1 ;  /* 0x0000000509107c25 */ /* 0x000fe200088e0412 */
[----:B------:R-:W-:-:S03]  /*0550*/  ISETP.GT.AND P1, PT, RZ, UR5, PT ;  /* 0x00000005ff007c0c */ /* 0x000fc6000bf24270 */
[----:B------:R-:W-:Y:S01]  /*0560*/  IMAD.HI.U32 R18, R5, R3, RZ ;  /* 0x0000000305127227 */ /* 0x000fe200078e00ff */
[----:B------:R-:W-:-:S03]  /*0570*/  IADD3 R7, P0, PT, -R8, R16, RZ ;  /* 0x0000001008077210 */ /* 0x000fc60007f1e1ff */
[----:B------:R-:W-:Y:S01]  /*0580*/  IMAD.MOV.U32 R19, RZ, RZ, RZ ;  /* 0x000000ffff137224 */ /* 0x000fe200078e00ff */
[----:B------:R-:W-:Y:S01]  /*0590*/  SEL R8, R7, R16, P1 ;  /* 0x0000001007087207 */ /* 0x000fe20000800000 */
[----:B------:R-:W-:Y:S02]  /*05a0*/  IMAD.X R7, R17, 0x1, ~R9, P0 ;  /* 0x0000000111077824 */ /* 0x000fe400000e0e09 */
[----:B------:R-:W-:-:S03]  /*05b0*/  IMAD.WIDE.U32 R18, R0, R5, R18 ;  /* 0x0000000500127225 */ /* 0x000fc600078e0012 */
[----:B------:R-:W-:Y:S02]  /*05c0*/  SEL R16, R7, R17, P1 ;  /* 0x0000001107107207 */ /* 0x000fe40000800000 */
[----:B------:R-:W-:Y:S01]  /*05d0*/  IADD3 R7, P1, PT, R8, -UR4, RZ ;  /* 0x8000000408077c10 */ /* 0x000fe2000ff3e0ff */
[----:B------:R-:W-:Y:S01]  /*05e0*/  UMOV UR4, URZ ;  /* 0x000000ff00047c82 */ /* 0x000fe20008000000 */
[----:B------:R-:W-:Y:S02]  /*05f0*/  IADD3 RZ, P0, PT, R3, R18, RZ ;  /* 0x0000001203ff7210 */ /* 0x000fe40007f1e0ff */
[----:B------:R-:W-:Y:S02]  /*0600*/  IADD3.X R13, PT, PT, R16, ~UR5, RZ, P1, !PT ;  /* 0x80000005100d7c10 */ /* 0x000fe40008ffe4ff */
[----:B------:R-:W-:Y:S02]  /*0610*/  SEL R9, R7, R8, P4 ;  /* 0x0000000807097207 */ /* 0x000fe40002000000 */
[----:B------:R-:W-:-:S02]  /*0620*/  IADD3 RZ, P1, PT, RZ, -R10, RZ ;  /* 0x8000000affff7210 */ /* 0x000fc40007f3e0ff */
[----:B------:R-:W-:Y:S02]  /*0630*/  LOP3.LUT R7, RZ, R11, RZ, 0x33, !PT ;  /* 0x0000000bff077212 */ /* 0x000fe400078e33ff */
[----:B------:R-:W-:Y:S02]  /*0640*/  SEL R8, R13, R16, P4 ;  /* 0x000000100d087207 */ /* 0x000fe40002000000 */
[----:B------:R-:W-:Y:S01]  /*0650*/  IADD3.X RZ, P0, PT, R0, R19, RZ, P0, !PT ;  /* 0x0000001300ff7210 */ /* 0x000fe2000071e4ff */
[----:B------:R-:W-:Y:S01]  /*0660*/  IMAD.MOV R19, RZ, RZ, -R10 ;  /* 0x000000ffff137224 */ /* 0x000fe200078e0a0a */
[----:B------:R-:W-:Y:S02]  /*0670*/  IADD3.X R14, P1, PT, RZ, R7, RZ, P1, !PT ;  /* 0x00000007ff0e7210 */ /* 0x000fe40000f3e4ff */
[----:B------:R-:W-:Y:S02]  /*0680*/  SEL R17, RZ, 0x40, P3 ;  /* 0x00000040ff117807 */ /* 0x000fe40001800000 */
[----:B------:R-:W-:-:S02]  /*0690*/  SEL R7, RZ, 0x20, P2 ;  /* 0x00000020ff077807 */ /* 0x000fc40001000000 */
[----:B------:R-:W-:Y:S02]  /*06a0*/  ISETP.GE.AND P3, PT, R8, RZ, PT ;  /* 0x000000ff0800720c */ /* 0x000fe40003f66270 */
[----:B------:R-:W-:Y:S02]  /*06b0*/  LOP3.LUT R13, RZ, R9, RZ, 0x33, !PT ;  /* 0x00000009ff0d7212 */ /* 0x000fe400078e33ff */
[----:B------:R-:W-:Y:S02]  /*06c0*/  IADD3 R7, PT, PT, R4, R7, R17 ;  /* 0x0000000704077210 */ /* 0x000fe40007ffe011 */
[----:B------:R-:W-:Y:S02]  /*06d0*/  SEL R17, R19, R10, !P3 ;  /* 0x0000000a13117207 */ /* 0x000fe40005800000 */
[----:B------:R-:W-:Y:S02]  /*06e0*/  IADD3.X R10, P1, PT, RZ, R13, RZ, P1, !PT ;  /* 0x0000000dff0a7210 */ /* 0x000fe40000f3e4ff */
[----:B------:R-:W-:-:S02]  /*06f0*/  LOP3.LUT R13, RZ, R8, RZ, 0x33, !PT ;  /* 0x00000008ff0d7212 */ /* 0x000fc400078e33ff */
[----:B------:R-:W-:Y:S02]  /*0700*/  VIMNMX.U32 R16, PT, PT, R5, -0x2, PT ;  /* 0xfffffffe05107848 */ /* 0x000fe40003fe0000 */
[----:B------:R-:W-:Y:S01]  /*0710*/  SEL R11, R14, R11, !P3 ;  /* 0x0000000b0e0b7207 */ /* 0x000fe20005800000 */
[----:B------:R-:W-:Y:S01]  /*0720*/  IMAD.X R13, RZ, RZ, R13, P1 ;  /* 0x000000ffff0d7224 */ /* 0x000fe200008e060d */
[----:B------:R-:W-:Y:S01]  /*0730*/  SEL R19, R10, R9, !P3 ;  /* 0x000000090a137207 */ /* 0x000fe20005800000 */
[----:B------:R-:W-:Y:S01]  /*0740*/  @!P0 VIADD R5, R16, 0x1 ;  /* 0x0000000110058836 */ /* 0x000fe20000000000 */
[----:B------:R-:W-:Y:S02]  /*0750*/  LOP3.LUT R16, R4, 0x1f, RZ, 0xc0, !PT ;  /* 0x0000001f04107812 */ /* 0x000fe400078ec0ff */
[----:B------:R-:W-:Y:S02]  /*0760*/  SEL R21, R13, R8, !P3 ;  /* 0x000000080d157207 */ /* 0x000fe40005800000 */
[----:B------:R-:W-:-:S02]  /*0770*/  SHF.L.U32 R14, R12, R16, RZ ;  /* 0x000000100c0e7219 */ /* 0x000fc400000006ff */
[C---:B------:R-:W-:Y:S02]  /*0780*/  SHF.L.U32 R13, R17.reuse, R16, RZ ;  /* 0x00000010110d7219 */ /* 0x040fe400000006ff */
[-C--:B------:R-:W-:Y:S02]  /*0790*/  SHF.L.W.U32.HI R12, R17, R4.reuse, R11 ;  /* 0x00000004110c7219 */ /* 0x080fe40000010e0b */
[-C--:B------:R-:W-:Y:S02]  /*07a0*/  SHF.L.W.U32.HI R17, R11, R4.reuse, R19 ;  /* 0x000000040b117219 */ /* 0x080fe40000010e13 */
[-C--:B------:R-:W-:Y:S02]  /*07b0*/  SHF.L.W.U32.HI R19, R19, R4.reuse, R21 ;  /* 0x0000000413137219 */ /* 0x080fe40000010e15 */
[----:B------:R-:W-:-:S07]  /*07c0*/  SHF.L.W.U32.HI R21, R21, R4, RZ ;  /* 0x0000000415157219 */ /* 0x000fce0000010eff */
.L_x_8:
        /* <DEDUP_REMOVED lines=58> */
[----:B------:R-:W-:Y:S01]  /*0b70*/  @!P0 LOP3.LUT R4, RZ, R0, RZ, 0x33, !PT ;  /* 0x00000000ff048212 */ /* 0x000fe200078e33ff */
[----:B0-----:R-:W-:Y:S01]  /*0b80*/  IMAD.WIDE R2, R6, 0x8, R2 ;  /* 0x0000000806027825 */ /* 0x001fe200078e0202 */
[----:B------:R-:W-:-:S03]  /*0b90*/  ISETP.NE.AND P2, PT, R7, 0x80, PT ;  /* 0x000000800700780c */ /* 0x000fc60003f45270 */
[----:B------:R-:W-:Y:S01]  /*0ba0*/  @!P0 IMAD.X R0, RZ, RZ, R4, P1 ;  /* 0x000000ffff008224 */ /* 0x000fe200008e0604 */
[----:B------:R-:W-:-:S04]  /*0bb0*/  SEL R4, R23, 0xffffffff, P2 ;  /* 0xffffffff17047807 */ /* 0x000fc80001000000 */
[----:B------:R-:W-:-:S05]  /*0bc0*/  SEL R5, R0, 0xffffffff, P2 ;  /* 0xffffffff00057807 */ /* 0x000fca0001000000 */
[----:B------:R-:W-:Y:S01]  /*0bd0*/  STG.E.64 desc[UR6][R2.64], R4 ;  /* 0x0000000402007986 */ /* 0x000fe2000c101b06 */
[----:B------:R-:W-:Y:S05]  /*0be0*/  EXIT ;  /* 0x000000000000794d */ /* 0x000fea0003800000 */
.L_x_9:
        /* <DEDUP_REMOVED lines=9> */
.L_x_17:


//--------------------- .text._Z15rlwe_sub_kernelPlPKlS1_il --------------------------
	.section	.text._Z15rlwe_sub_kernelPlPKlS1_il,"ax",@progbits
	.align	128
        .global         _Z15rlwe_sub_kernelPlPKlS1_il
        .type           _Z15rlwe_sub_kernelPlPKlS1_il,@function
        .size           _Z15rlwe_sub_kernelPlPKlS1_il,(.L_x_18 - _Z15rlwe_sub_kernelPlPKlS1_il)
        .other          _Z15rlwe_sub_kernelPlPKlS1_il,@"STO_CUDA_ENTRY STV_DEFAULT"
_Z15rlwe_sub_kernelPlPKlS1_il:
.text._Z15rlwe_sub_kernelPlPKlS1_il:
        /* <DEDUP_REMOVED lines=9> */
[----:B------:R-:W1:Y:S01]  /*0090*/  LDCU.64 UR4, c[0x0][0x358] ;  /* 0x00006b00ff0477ac */ /* 0x000e620008000a00 */
[----:B------:R-:W2:Y:S06]  /*00a0*/  LDCU.64 UR6, c[0x0][0x3a0] ;  /* 0x00007400ff0677ac */ /* 0x000eac0008000a00 */
[----:B------:R-:W3:Y:S08]  /*00b0*/  LDC.64 R4, c[0x0][0x390] ;  /* 0x0000e400ff047b82 */ /* 0x000ef00000000a00 */
[----:B------:R-:W4:Y:S01]  /*00c0*/  LDC.64 R8, c[0x0][0x380] ;  /* 0x0000e000ff087b82 */ /* 0x000f220000000a00 */
[----:B0-----:R-:W-:-:S06]  /*00d0*/  IMAD.WIDE R2, R11, 0x8, R2 ;  /* 0x000000080b027825 */ /* 0x001fcc00078e0202 */
[----:B-1----:R-:W5:Y:S01]  /*00e0*/  LDG.E.64 R2, desc[UR4][R2.64] ;  /* 0x0000000402027981 */ /* 0x002f62000c1e1b00 */
[----:B---3--:R-:W-:-:S06]  /*00f0*/  IMAD.WIDE R4, R11, 0x8, R4 ;  /* 0x000000080b047825 */ /* 0x008fcc00078e0204 */
[----:B------:R-:W5:Y:S02]  /*0100*/  LDG.E.64 R4, desc[UR4][R4.64] ;  /* 0x0000000404047981 */ /* 0x000f64000c1e1b00 */
[----:B-----5:R-:W-:-:S05]  /*0110*/  IADD3 R7, P0, PT, R2, -R4, RZ ;  /* 0x8000000402077210 */ /* 0x020fca0007f1e0ff */
[----:B------:R-:W-:-:S05]  /*0120*/  IMAD.X R13, R3, 0x1, ~R5, P0 ;  /* 0x00000001030d7824 */ /* 0x000fca00000e0e05 */
[--C-:B------:R-:W-:Y:S02]  /*0130*/  SHF.R.S32.HI R6, RZ, 0x1f, R13.reuse ;  /* 0x0000001fff067819 */ /* 0x100fe4000001140d */
[----:B------:R-:W-:Y:S02]  /*0140*/  SHF.R.S32.HI R0, RZ, 0x1f, R13 ;  /* 0x0000001fff007819 */ /* 0x000fe4000001140d */
[----:B--2---:R-:W-:Y:S02]  /*0150*/  LOP3.LUT R6, R6, UR6, RZ, 0xc0, !PT ;  /* 0x0000000606067c12 */ /* 0x004fe4000f8ec0ff */
[----:B------:R-:W-:Y:S02]  /*0160*/  LOP3.LUT R0, R0, UR7, RZ, 0xc0, !PT ;  /* 0x0000000700007c12 */ /* 0x000fe4000f8ec0ff */
[----:B------:R-:W-:Y:S01]  /*0170*/  IADD3 R6, P0, PT, R6, R7, RZ ;  /* 0x0000000706067210 */ /* 0x000fe20007f1e0ff */
[----:B----4-:R-:W-:-:S04]  /*0180*/  IMAD.WIDE R2, R11, 0x8, R8 ;  /* 0x000000080b027825 */ /* 0x010fc800078e0208 */
[----:B------:R-:W-:-:S05]  /*0190*/  IMAD.X R7, R0, 0x1, R13, P0 ;  /* 0x0000000100077824 */ /* 0x000fca00000e060d */
[----:B------:R-:W-:Y:S01]  /*01a0*/  STG.E.64 desc[UR4][R2.64], R6 ;  /* 0x0000000602007986 */ /* 0x000fe2000c101b04 */
[----:B------:R-:W-:Y:S05]  /*01b0*/  EXIT ;  /* 0x000000000000794d */ /* 0x000fea0003800000 */
.L_x_10:
        /* <DEDUP_REMOVED lines=12> */
.L_x_18:


//--------------------- .text._Z15rlwe_add_kernelPlPKlS1_il --------------------------
	.section	.text._Z15rlwe_add_kernelPlPKlS1_il,"ax",@progbits
	.align	128
        .global         _Z15rlwe_add_kernelPlPKlS1_il
        .type           _Z15rlwe_add_kernelPlPKlS1_il,@function
        .size           _Z15rlwe_add_kernelPlPKlS1_il,(.L_x_19 - _Z15rlwe_add_kernelPlPKlS1_il)
        .other          _Z15rlwe_add_kernelPlPKlS1_il,@"STO_CUDA_ENTRY STV_DEFAULT"
_Z15rlwe_add_kernelPlPKlS1_il:
.text._Z15rlwe_add_kernelPlPKlS1_il:
        /* <DEDUP_REMOVED lines=28> */
.L_x_11:
        /* <DEDUP_REMOVED lines=12> */
.L_x_19:


//--------------------- .nv.shared.reserved.0     --------------------------
	.section	.nv.shared.reserved.0,"aw",@nobits
	.weak		__nv_reservedSMEM_offset_0_alias
	.size		__nv_reservedSMEM_offset_0_alias, 0, 64
	.other		__nv_reservedSMEM_offset_0_alias,@"STO_CUDA_RESERVED_SHARED STV_DEFAULT"
__nv_reservedSMEM_offset_0_alias:
	.zero		0
	.zero		64


//--------------------- .nv.constant0._Z11step_kernelPlPKlil --------------------------
	.section	.nv.constant0._Z11step_kernelPlPKlil,"a",@progbits
	.sectionflags	@""
	.align	4
.nv.constant0._Z11step_kernelPlPKlil:
	.zero		928


//--------------------- .nv.constant0._Z16ntt_scale_kernelPlill --------------------------
	.section	.nv.constant0._Z16ntt_scale_kernelPlill,"a",@progbits
	.sectionflags	@""
	.align	4
.nv.constant0._Z16ntt_scale_kernelPlill:
	.zero		928


//--------------------- .nv.constant0._Z18ntt_inverse_kernelPlilPKli --------------------------
	.section	.nv.constant0._Z18ntt_inverse_kernelPlilPKli,"a",@progbits
	.sectionflags	@""
	.align	4
.nv.constant0._Z18ntt_inverse_kernelPlilPKli:
	.zero		932


//--------------------- .nv.constant0._Z18ntt_forward_kernelPlilPKli --------------------------
	.section	.nv.constant0._Z18ntt_forward_kernelPlilPKli,"a",@progbits
	.sectionflags	@""
	.align	4
.nv.constant0._Z18ntt_forward_kernelPlilPKli:
	.zero		932


//--------------------- .nv.constant0._Z21rlwe_add_batch_kernelPlPKlS1_iil --------------------------
	.section	.nv.constant0._Z21rlwe_add_batch_kernelPlPKlS1_iil,"a",@progbits
	.sectionflags	@""
	.align	4
.nv.constant0._Z21rlwe_add_batch_kernelPlPKlS1_iil:
	.zero		936


//--------------------- .nv.constant0._Z21rlwe_mul_plain_kernelPlPKllil --------------------------
	.section	.nv.constant0._Z21rlwe_mul_plain_kernelPlPKllil,"a",@progbits
	.sectionflags	@""
	.align	4
.nv.constant0._Z21rlwe_mul_plain_kernelPlPKllil:
	.zero		936


//--------------------- .nv.constant0._Z15rlwe_sub_kernelPlPKlS1_il --------------------------
	.section	.nv.constant0._Z15rlwe_sub_kernelPlPKlS1_il,"a",@progbits
	.sectionflags	@""
	.align	4
.nv.constant0._Z15rlwe_sub_kernelPlPKlS1_il:
	.zero		936


//--------------------- .nv.constant0._Z15rlwe_add_kernelPlPKlS1_il --------------------------
	.section	.nv.constant0._Z15rlwe_add_kernelPlPKlS1_il,"a",@progbits
	.sectionflags	@""
	.align	4
.nv.constant0._Z15rlwe_add_kernelPlPKlS1_il:
	.zero		936


//--------------------- SYMBOLS --------------------------

	.type		.nv.reservedSmem.offset0,@object
	.size		.nv.reservedSmem.offset0,0x4
